// auto-generated by cutlass_sweep.gemm — config: {"arch": "sm_90", "cluster_m": 2, "cluster_n": 2, "dtype": "bf16", "stages": 3, "tile_k": 128, "tile_m": 64, "tile_n": 128}
#include "cutlass/cutlass.h"
#include "cutlass/gemm/collective/collective_builder.hpp"
#include "cutlass/gemm/device/gemm_universal_adapter.h"
#include "cutlass/gemm/kernel/gemm_universal.hpp"
#include "cutlass/epilogue/collective/collective_builder.hpp"

using ElemA = cutlass::bfloat16_t;
using ElemB = cutlass::bfloat16_t;
using ElemCD = cutlass::bfloat16_t;
using Acc  = float;
using TileShape    = cute::Shape<cute::_64, cute::_128, cute::_128>;
using ClusterShape = cute::Shape<cute::_2, cute::_2, cute::_1>;

using CollectiveEpilogue = typename cutlass::epilogue::collective::CollectiveBuilder<
    cutlass::arch::Sm90, cutlass::arch::OpClassTensorOp,
    TileShape, ClusterShape,
    cutlass::epilogue::collective::EpilogueTileAuto,
    Acc, Acc,
    ElemCD, cutlass::layout::RowMajor, 128 / cutlass::sizeof_bits<ElemCD>::value,
    ElemCD, cutlass::layout::RowMajor, 128 / cutlass::sizeof_bits<ElemCD>::value,
    cutlass::epilogue::collective::EpilogueScheduleAuto
  >::CollectiveOp;

using CollectiveMainloop = typename cutlass::gemm::collective::CollectiveBuilder<
    cutlass::arch::Sm90, cutlass::arch::OpClassTensorOp,
    ElemA, cutlass::layout::RowMajor, 128 / cutlass::sizeof_bits<ElemA>::value,
    ElemB, cutlass::layout::ColumnMajor, 128 / cutlass::sizeof_bits<ElemB>::value,
    Acc,
    TileShape, ClusterShape,
    cutlass::gemm::collective::StageCount<3>,
    cutlass::gemm::collective::KernelScheduleAuto
  >::CollectiveOp;

using GemmKernel = cutlass::gemm::kernel::GemmUniversal<
    cute::Shape<int,int,int,int>,
    CollectiveMainloop,
    CollectiveEpilogue
>;
using Gemm = cutlass::gemm::device::GemmUniversalAdapter<GemmKernel>;

// Force the device kernel symbol into the cubin without needing a host main.
auto* _anchor = &cutlass::device_kernel<GemmKernel>;


// ===== COMPILED SASS (sm_90a) =====

	.target	sm_90a

	.elftype	@"ET_EXEC"


//--------------------- .note.nv.tkinfo           --------------------------
	.section	.note.nv.tkinfo,"",@"SHT_NOTE"
	.sectionflags	@"SHF_NOTE_NV_TKINFO"
	.tkinfo
        /*0018*/ 	.word	0x00000002
        /*0030*/ 	.string	""
        /*0030*/ 	.string	"ptxas"
        /*0030*/ 	.string	"Cuda compilation tools, release 13.0, V13.0.88"
        /*0030*/ 	.string	"Build cuda_13.0.r13.0/compiler.36424714_0"
        /*0030*/ 	.string	"-arch sm_90a -m 64 "



//--------------------- .note.nv.cuinfo           --------------------------
	.section	.note.nv.cuinfo,"",@"SHT_NOTE"
	.sectionflags	@"SHF_NOTE_NV_CUINFO"
        /*0018*/ 	.short	0x0002
        /*001a*/ 	.short	0x005a
        /*001c*/ 	.short	0x0082
	.zero		2


//--------------------- .nv.info                  --------------------------
	.section	.nv.info,"",@"SHT_CUDA_INFO"
	.align	4


	//----- nvinfo : EIATTR_REGCOUNT
	.align		4
        /*0000*/ 	.byte	0x04, 0x2f
        /*0002*/ 	.short	(.L_15 - .L_14)
	.align		4
.L_14:
        /*0004*/ 	.word	index@(_ZN7cutlass13device_kernelINS_4gemm6kernel13GemmUniversalIN4cute5tupleIJiiiiEEENS1_10collective13CollectiveMmaINS1_34MainloopSm90TmaGmmaWarpSpecializedILi3ENS5_IJNS4_1CILi2EEESB_NSA_ILi1EEEEEENS1_32KernelTmaWarpSpecializedPingpongEEENS5_IJNSA_ILi64EEENSA_ILi128EEESH_EEENS_10bfloat16_tENS5_IJlSC_lEEESJ_SK_NS4_8TiledMMAINS4_8MMA_AtomIJNS4_4SM904GMMA28MMA_64x128x16_F32BF16BF16_SSILNSO_5MajorE0ELSQ_0ELNSO_7ScaleInE1ELSR_1EEEEEENS4_6LayoutINS5_IJSC_SC_SC_EEENS5_IJNSA_ILi0EEESW_SW_EEEEENS5_IJNS4_10UnderscoreESZ_SZ_EEEEENS4_23SM90_TMA_LOAD_MULTICASTENS4_14ComposedLayoutINS4_7SwizzleILi3ELi4ELi3EEENS4_18smem_ptr_flag_bitsILi16EEENSU_INS5_IJNSA_ILi8EEESG_EEENS5_IJSG_SC_EEEEEEEvNS4_8identityES12_S1C_vS1D_EENS_8epilogue10collective6detail29Sm90TmaWarpSpecializedAdapterINS1G_15DefaultEpilogueISJ_SK_SK_NS1F_6thread17LinearCombinationISJ_Li1EffLNS1K_9ScaleType4KindE0ELNS_15FloatRoundStyleE2ESJ_EENS1_15EpilogueDefaultEEEEEvvEEEEvNT_6ParamsE)
        /*0008*/ 	.word	0x000000a8


	//----- nvinfo : EIATTR_FRAME_SIZE
	.align		4
.L_15:
        /*000c*/ 	.byte	0x04, 0x11
        /*000e*/ 	.short	(.L_17 - .L_16)
	.align		4
.L_16:
        /*0010*/ 	.word	index@(_ZN7cutlass13device_kernelINS_4gemm6kernel13GemmUniversalIN4cute5tupleIJiiiiEEENS1_10collective13CollectiveMmaINS1_34MainloopSm90TmaGmmaWarpSpecializedILi3ENS5_IJNS4_1CILi2EEESB_NSA_ILi1EEEEEENS1_32KernelTmaWarpSpecializedPingpongEEENS5_IJNSA_ILi64EEENSA_ILi128EEESH_EEENS_10bfloat16_tENS5_IJlSC_lEEESJ_SK_NS4_8TiledMMAINS4_8MMA_AtomIJNS4_4SM904GMMA28MMA_64x128x16_F32BF16BF16_SSILNSO_5MajorE0ELSQ_0ELNSO_7ScaleInE1ELSR_1EEEEEENS4_6LayoutINS5_IJSC_SC_SC_EEENS5_IJNSA_ILi0EEESW_SW_EEEEENS5_IJNS4_10UnderscoreESZ_SZ_EEEEENS4_23SM90_TMA_LOAD_MULTICASTENS4_14ComposedLayoutINS4_7SwizzleILi3ELi4ELi3EEENS4_18smem_ptr_flag_bitsILi16EEENSU_INS5_IJNSA_ILi8EEESG_EEENS5_IJSG_SC_EEEEEEEvNS4_8identityES12_S1C_vS1D_EENS_8epilogue10collective6detail29Sm90TmaWarpSpecializedAdapterINS1G_15DefaultEpilogueISJ_SK_SK_NS1F_6thread17LinearCombinationISJ_Li1EffLNS1K_9ScaleType4KindE0ELNS_15FloatRoundStyleE2ESJ_EENS1_15EpilogueDefaultEEEEEvvEEEEvNT_6ParamsE)
        /*0014*/ 	.word	0x00000008


	//----- nvinfo : EIATTR_MIN_STACK_SIZE
	.align		4
.L_17:
        /*0018*/ 	.byte	0x04, 0x12
        /*001a*/ 	.short	(.L_19 - .L_18)
	.align		4
.L_18:
        /*001c*/ 	.word	index@(_ZN7cutlass13device_kernelINS_4gemm6kernel13GemmUniversalIN4cute5tupleIJiiiiEEENS1_10collective13CollectiveMmaINS1_34MainloopSm90TmaGmmaWarpSpecializedILi3ENS5_IJNS4_1CILi2EEESB_NSA_ILi1EEEEEENS1_32KernelTmaWarpSpecializedPingpongEEENS5_IJNSA_ILi64EEENSA_ILi128EEESH_EEENS_10bfloat16_tENS5_IJlSC_lEEESJ_SK_NS4_8TiledMMAINS4_8MMA_AtomIJNS4_4SM904GMMA28MMA_64x128x16_F32BF16BF16_SSILNSO_5MajorE0ELSQ_0ELNSO_7ScaleInE1ELSR_1EEEEEENS4_6LayoutINS5_IJSC_SC_SC_EEENS5_IJNSA_ILi0EEESW_SW_EEEEENS5_IJNS4_10UnderscoreESZ_SZ_EEEEENS4_23SM90_TMA_LOAD_MULTICASTENS4_14ComposedLayoutINS4_7SwizzleILi3ELi4ELi3EEENS4_18smem_ptr_flag_bitsILi16EEENSU_INS5_IJNSA_ILi8EEESG_EEENS5_IJSG_SC_EEEEEEEvNS4_8identityES12_S1C_vS1D_EENS_8epilogue10collective6detail29Sm90TmaWarpSpecializedAdapterINS1G_15DefaultEpilogueISJ_SK_SK_NS1F_6thread17LinearCombinationISJ_Li1EffLNS1K_9ScaleType4KindE0ELNS_15FloatRoundStyleE2ESJ_EENS1_15EpilogueDefaultEEEEEvvEEEEvNT_6ParamsE)
        /*0020*/ 	.word	0x00000008
.L_19:


//--------------------- .nv.compat                --------------------------
	.section	.nv.compat,"",@"SHT_CUDA_COMPAT_INFO"
	.align	4
        /*0000*/ 	.byte	0x02, 0x09, 0x01, 0x00, 0x02, 0x02, 0x04, 0x00, 0x02, 0x05, 0x05, 0x00, 0x03, 0x07, 0x01, 0x01
        /*0010*/ 	.byte	0x02, 0x03, 0x01, 0x00, 0x02, 0x06, 0x01, 0x00, 0x04, 0x0b, 0x08, 0x00, 0x00, 0x00, 0x00, 0x00
        /*0020*/ 	.byte	0x00, 0x00, 0x00, 0x00


//--------------------- .nv.info._ZN7cutlass13device_kernelINS_4gemm6kernel13GemmUniversalIN4cute5tupleIJiiiiEEENS1_10collective13CollectiveMmaINS1_34MainloopSm90TmaGmmaWarpSpecializedILi3ENS5_IJNS4_1CILi2EEESB_NSA_ILi1EEEEEENS1_32KernelTmaWarpSpecializedPingpongEEENS5_IJNSA_ILi64EEENSA_ILi128EEESH_EEENS_10bfloat16_tENS5_IJlSC_lEEESJ_SK_NS4_8TiledMMAINS4_8MMA_AtomIJNS4_4SM904GMMA28MMA_64x128x16_F32BF16BF16_SSILNSO_5MajorE0ELSQ_0ELNSO_7ScaleInE1ELSR_1EEEEEENS4_6LayoutINS5_IJSC_SC_SC_EEENS5_IJNSA_ILi0EEESW_SW_EEEEENS5_IJNS4_10UnderscoreESZ_SZ_EEEEENS4_23SM90_TMA_LOAD_MULTICASTENS4_14ComposedLayoutINS4_7SwizzleILi3ELi4ELi3EEENS4_18smem_ptr_flag_bitsILi16EEENSU_INS5_IJNSA_ILi8EEESG_EEENS5_IJSG_SC_EEEEEEEvNS4_8identityES12_S1C_vS1D_EENS_8epilogue10collective6detail29Sm90TmaWarpSpecializedAdapterINS1G_15DefaultEpilogueISJ_SK_SK_NS1F_6thread17LinearCombinationISJ_Li1EffLNS1K_9ScaleType4KindE0ELNS_15FloatRoundStyleE2ESJ_EENS1_15EpilogueDefaultEEEEEvvEEEEvNT_6ParamsE --------------------------
	.section	.nv.info._ZN7cutlass13device_kernelINS_4gemm6kernel13GemmUniversalIN4cute5tupleIJiiiiEEENS1_10collective13CollectiveMmaINS1_34MainloopSm90TmaGmmaWarpSpecializedILi3ENS5_IJNS4_1CILi2EEESB_NSA_ILi1EEEEEENS1_32KernelTmaWarpSpecializedPingpongEEENS5_IJNSA_ILi64EEENSA_ILi128EEESH_EEENS_10bfloat16_tENS5_IJlSC_lEEESJ_SK_NS4_8TiledMMAINS4_8MMA_AtomIJNS4_4SM904GMMA28MMA_64x128x16_F32BF16BF16_SSILNSO_5MajorE0ELSQ_0ELNSO_7ScaleInE1ELSR_1EEEEEENS4_6LayoutINS5_IJSC_SC_SC_EEENS5_IJNSA_ILi0EEESW_SW_EEEEENS5_IJNS4_10UnderscoreESZ_SZ_EEEEENS4_23SM90_TMA_LOAD_MULTICASTENS4_14ComposedLayoutINS4_7SwizzleILi3ELi4ELi3EEENS4_18smem_ptr_flag_bitsILi16EEENSU_INS5_IJNSA_ILi8EEESG_EEENS5_IJSG_SC_EEEEEEEvNS4_8identityES12_S1C_vS1D_EENS_8epilogue10collective6detail29Sm90TmaWarpSpecializedAdapterINS1G_15DefaultEpilogueISJ_SK_SK_NS1F_6thread17LinearCombinationISJ_Li1EffLNS1K_9ScaleType4KindE0ELNS_15FloatRoundStyleE2ESJ_EENS1_15EpilogueDefaultEEEEEvvEEEEvNT_6ParamsE,"",@"SHT_CUDA_INFO"
	.sectionflags	@""
	.align	4


	//----- nvinfo : EIATTR_CUDA_API_VERSION
	.align		4
        /*0000*/ 	.byte	0x04, 0x37
        /*0002*/ 	.short	(.L_21 - .L_20)
.L_20:
        /*0004*/ 	.word	0x00000082


	//----- nvinfo : EIATTR_KPARAM_INFO
	.align		4
.L_21:
        /*0008*/ 	.byte	0x04, 0x17
        /*000a*/ 	.short	(.L_23 - .L_22)
.L_22:
        /*000c*/ 	.word	0x00000000
        /*0010*/ 	.short	0x0000
        /*0012*/ 	.short	0x0070
        /*0014*/ 	.byte	0x00, 0xf0, 0x01, 0x10


	//----- nvinfo : EIATTR_SPARSE_MMA_MASK
	.align		4
.L_23:
        /*0018*/ 	.byte	0x03, 0x50
        /*001a*/ 	.short	0x0000


	//----- nvinfo : EIATTR_MAXREG_COUNT
	.align		4
        /*001c*/ 	.byte	0x03, 0x1b
        /*001e*/ 	.short	0x00a8


	//----- nvinfo : EIATTR_NUM_BARRIERS
	.align		4
        /*0020*/ 	.byte	0x02, 0x4c
        /*0022*/ 	.byte	0x01
	.zero		1


	//----- nvinfo : EIATTR_EXTERNS
	.align		4
        /*0024*/ 	.byte	0x04, 0x0f
        /*0026*/ 	.short	(.L_25 - .L_24)


	//   ....[0]....
	.align		4
.L_24:
        /*0028*/ 	.word	index@(__assertfail)


	//----- nvinfo : EIATTR_ANNOTATIONS
	.align		4
.L_25:
        /*002c*/ 	.byte	0x04, 0x55
        /*002e*/ 	.short	(.L_27 - .L_26)


	//   ....[0]....
.L_26:
        /*0030*/ 	.word	0x00000001
        /*0034*/ 	.byte	0x90, 0x0d, 0x00, 0x00, 0x01, 0x00, 0x00, 0x00, 0x40, 0x14, 0x00, 0x00, 0x01, 0x00, 0x00, 0x00
        /*0044*/ 	.byte	0xd0, 0x66, 0x00, 0x00, 0x01, 0x00, 0x00, 0x00, 0xc0, 0x74, 0x00, 0x00


	//----- nvinfo : EIATTR_MERCURY_ISA_VERSION
	.align		4
.L_27:
        /*0050*/ 	.byte	0x03, 0x5f
        /*0052*/ 	.short	0x0101


	//----- nvinfo : EIATTR_INT_WARP_WIDE_INSTR_OFFSETS
	.align		4
        /*0054*/ 	.byte	0x04, 0x31
        /*0056*/ 	.short	(.L_29 - .L_28)


	//   ....[0]....
.L_28:
        /*0058*/ 	.word	0x000004d0


	//   ....[1]....
        /*005c*/ 	.word	0x000004f0


	//   ....[2]....
        /*0060*/ 	.word	0x00000510


	//   ....[3]....
        /*0064*/ 	.word	0x000005d0


	//   ....[4]....
        /*0068*/ 	.word	0x000005f0


	//   ....[5]....
        /*006c*/ 	.word	0x00000650


	//   ....[6]....
        /*0070*/ 	.word	0x00000760


	//   ....[7]....
        /*0074*/ 	.word	0x00000790


	//   ....[8]....
        /*0078*/ 	.word	0x00002480


	//----- nvinfo : EIATTR_COOP_GROUP_MASK_REGIDS
	.align		4
.L_29:
        /*007c*/ 	.byte	0x04, 0x29
        /*007e*/ 	.short	(.L_31 - .L_30)


	//   ....[0]....
.L_30:
        /*0080*/ 	.word	0xffffffff


	//   ....[1]....
        /*0084*/ 	.word	0xffffffff


	//   ....[2]....
        /*0088*/ 	.word	0xffffffff


	//   ....[3]....
        /*008c*/ 	.word	0xffffffff


	//   ....[4]....
        /*0090*/ 	.word	0xffffffff


	//   ....[5]....
        /*0094*/ 	.word	0xffffffff


	//   ....[6]....
        /*0098*/ 	.word	0xffffffff


	//----- nvinfo : EIATTR_COOP_GROUP_INSTR_OFFSETS
	.align		4
.L_31:
        /*009c*/ 	.byte	0x04, 0x28
        /*009e*/ 	.short	(.L_33 - .L_32)


	//   ....[0]....
.L_32:
        /*00a0*/ 	.word	0x00000070


	//   ....[1]....
        /*00a4*/ 	.word	0x00000080


	//   ....[2]....
        /*00a8*/ 	.word	0x00000140


	//   ....[3]....
        /*00ac*/ 	.word	0x000002b0


	//   ....[4]....
        /*00b0*/ 	.word	0x000002f0


	//   ....[5]....
        /*00b4*/ 	.word	0x00000370


	//   ....[6]....
        /*00b8*/ 	.word	0x00000940


	//----- nvinfo : EIATTR_REG_RECONFIG
	.align		4
.L_33:
        /*00bc*/ 	.byte	0x01, 0x54
	.zero		2


	//----- nvinfo : EIATTR_SYSCALL_OFFSETS
	.align		4
        /*00c0*/ 	.byte	0x04, 0x46
        /*00c2*/ 	.short	(.L_35 - .L_34)


	//   ....[0]....
.L_34:
        /*00c4*/ 	.word	0x000018b0


	//----- nvinfo : EIATTR_MBARRIER_INSTR_OFFSETS
	.align		4
.L_35:
        /*00c8*/ 	.byte	0x04, 0x39
        /*00ca*/ 	.short	(.L_37 - .L_36)


	//   ....[0]....
.L_36:
        /*00cc*/ 	.word	0x00000240
        /*00d0*/ 	.word	0x000000ff
        /*00d4*/ 	.word	0x00000000
        /*00d8*/ 	.short	0x0100
        /*00da*/ 	.byte	0x08
	.zero		1


	//   ....[1]....
        /*00dc*/ 	.word	0x00000250
        /*00e0*/ 	.word	0x000000ff
        /*00e4*/ 	.word	0x00000018
        /*00e8*/ 	.short	0x0100
        /*00ea*/ 	.byte	0x08
	.zero		1


	//   ....[2]....
        /*00ec*/ 	.word	0x00000260
        /*00f0*/ 	.word	0x000000ff
        /*00f4*/ 	.word	0x00000008
        /*00f8*/ 	.short	0x0100
        /*00fa*/ 	.byte	0x08
	.zero		1


	//   ....[3]....
        /*00fc*/ 	.word	0x00000270
        /*0100*/ 	.word	0x000000ff
        /*0104*/ 	.word	0x00000020
        /*0108*/ 	.short	0x0100
        /*010a*/ 	.byte	0x08
	.zero		1


	//   ....[4]....
        /*010c*/ 	.word	0x00000280
        /*0110*/ 	.word	0x000000ff
        /*0114*/ 	.word	0x00000010
        /*0118*/ 	.short	0x0100
        /*011a*/ 	.byte	0x08
	.zero		1


	//   ....[5]....
        /*011c*/ 	.word	0x00000290
        /*0120*/ 	.word	0x000000ff
        /*0124*/ 	.word	0x00000028
        /*0128*/ 	.short	0x0100
        /*012a*/ 	.byte	0x08
	.zero		1


	//   ....[6]....
        /*012c*/ 	.word	0x000007e0
        /*0130*/ 	.word	0x000000ff
        /*0134*/ 	.word	0x00000060
        /*0138*/ 	.short	0x0100
        /*013a*/ 	.byte	0x08
	.zero		1


	//   ....[7]....
        /*013c*/ 	.word	0x00000870
        /*0140*/ 	.word	0x000000ff
        /*0144*/ 	.word	0x00000068
        /*0148*/ 	.short	0x0100
        /*014a*/ 	.byte	0x08
	.zero		1


	//   ....[8]....
        /*014c*/ 	.word	0x000008c0
        /*0150*/ 	.word	0x000000ff
        /*0154*/ 	.word	0x00000040
        /*0158*/ 	.short	0x0100
        /*015a*/ 	.byte	0x09
	.zero		1


	//   ....[9]....
        /*015c*/ 	.word	0x000008d0
        /*0160*/ 	.word	0x000000ff
        /*0164*/ 	.word	0x00000048
        /*0168*/ 	.short	0x0100
        /*016a*/ 	.byte	0x09
	.zero		1


	//   ....[10]....
        /*016c*/ 	.word	0x000008e0
        /*0170*/ 	.word	0x000000ff
        /*0174*/ 	.word	0x00000050
        /*0178*/ 	.short	0x0100
        /*017a*/ 	.byte	0x09
	.zero		1


	//   ....[11]....
        /*017c*/ 	.word	0x000008f0
        /*0180*/ 	.word	0x000000ff
        /*0184*/ 	.word	0x00000058
        /*0188*/ 	.short	0x0100
        /*018a*/ 	.byte	0x09
	.zero		1


	//   ....[12]....
        /*018c*/ 	.word	0x00001770
        /*0190*/ 	.word	0x000000ff
        /*0194*/ 	.word	0xfffffff8
        /*0198*/ 	.short	0x010a
        /*019a*/ 	.byte	0x2b
	.zero		1


	//   ....[13]....
        /*019c*/ 	.word	0x00001930
        /*01a0*/ 	.word	0x00000003
        /*01a4*/ 	.word	0x00000000
        /*01a8*/ 	.short	0x010a
        /*01aa*/ 	.byte	0x3f
	.zero		1


	//   ....[14]....
        /*01ac*/ 	.word	0x00001990
        /*01b0*/ 	.word	0x00000003
        /*01b4*/ 	.word	0x00000000
        /*01b8*/ 	.short	0x010a
        /*01ba*/ 	.byte	0x3f
	.zero		1


	//   ....[15]....
        /*01bc*/ 	.word	0x00001eb0
        /*01c0*/ 	.word	0x000000ff
        /*01c4*/ 	.word	0x00000000
        /*01c8*/ 	.short	0x010a
        /*01ca*/ 	.byte	0x07
	.zero		1


	//   ....[16]....
        /*01cc*/ 	.word	0x00001ef0
        /*01d0*/ 	.word	0x000000ff
        /*01d4*/ 	.word	0x00000000
        /*01d8*/ 	.short	0x010a
        /*01da*/ 	.byte	0x07
	.zero		1


	//   ....[17]....
        /*01dc*/ 	.word	0x00002310
        /*01e0*/ 	.word	0x00000005
        /*01e4*/ 	.word	0x00000000
        /*01e8*/ 	.short	0x0101
        /*01ea*/ 	.byte	0x3f
	.zero		1


	//   ....[18]....
        /*01ec*/ 	.word	0x00002420
        /*01f0*/ 	.word	0x00000003
        /*01f4*/ 	.word	0x00000000
        /*01f8*/ 	.short	0x0101
        /*01fa*/ 	.byte	0x2e
	.zero		1


	//   ....[19]....
        /*01fc*/ 	.word	0x00002520
        /*0200*/ 	.word	0x00000003
        /*0204*/ 	.word	0x00000000
        /*0208*/ 	.short	0x0101
        /*020a*/ 	.byte	0x3f
	.zero		1


	//   ....[20]....
        /*020c*/ 	.word	0x000025a0
        /*0210*/ 	.word	0x000000ff
        /*0214*/ 	.word	0x00000008
        /*0218*/ 	.short	0x010a
        /*021a*/ 	.byte	0x2b
	.zero		1


	//   ....[21]....
        /*021c*/ 	.word	0x00006710
        /*0220*/ 	.word	0x00000000
        /*0224*/ 	.word	0x00000000
        /*0228*/ 	.short	0x0101
        /*022a*/ 	.byte	0x2e
	.zero		1


	//   ....[22]....
        /*022c*/ 	.word	0x00007120
        /*0230*/ 	.word	0x0000000b
        /*0234*/ 	.word	0x00000018
        /*0238*/ 	.short	0x010a
        /*023a*/ 	.byte	0x3f
	.zero		1


	//   ....[23]....
        /*023c*/ 	.word	0x000075f0
        /*0240*/ 	.word	0x00000006
        /*0244*/ 	.word	0x00000068
        /*0248*/ 	.short	0x0101
        /*024a*/ 	.byte	0x3f
	.zero		1


	//   ....[24]....
        /*024c*/ 	.word	0x00007d10
        /*0250*/ 	.word	0x00000007
        /*0254*/ 	.word	0x00000000
        /*0258*/ 	.short	0x010a
        /*025a*/ 	.byte	0x3f
	.zero		1


	//   ....[25]....
        /*025c*/ 	.word	0x00007d90
        /*0260*/ 	.word	0x00000004
        /*0264*/ 	.word	0x00000000
        /*0268*/ 	.short	0x010a
        /*026a*/ 	.byte	0x3f
	.zero		1


	//   ....[26]....
        /*026c*/ 	.word	0x00007e20
        /*0270*/ 	.word	0x00000005
        /*0274*/ 	.word	0x00000000
        /*0278*/ 	.short	0x010a
        /*027a*/ 	.byte	0x3f
	.zero		1


	//   ....[27]....
        /*027c*/ 	.word	0x00007e90
        /*0280*/ 	.word	0x00000003
        /*0284*/ 	.word	0xfffffff8
        /*0288*/ 	.short	0x010a
        /*028a*/ 	.byte	0x3f
	.zero		1


	//   ....[28]....
        /*028c*/ 	.word	0x00007ee0
        /*0290*/ 	.word	0x00000003
        /*0294*/ 	.word	0x00000000
        /*0298*/ 	.short	0x010a
        /*029a*/ 	.byte	0x3f
	.zero		1


	//   ....[29]....
        /*029c*/ 	.word	0x00007f40
        /*02a0*/ 	.word	0x00000005
        /*02a4*/ 	.word	0x00000000
        /*02a8*/ 	.short	0x010a
        /*02aa*/ 	.byte	0x3f
	.zero		1


	//   ....[30]....
        /*02ac*/ 	.word	0x00007fa0
        /*02b0*/ 	.word	0x00000003
        /*02b4*/ 	.word	0x00000008
        /*02b8*/ 	.short	0x010a
        /*02ba*/ 	.byte	0x3f
	.zero		1


	//   ....[31]....
        /*02bc*/ 	.word	0x00008070
        /*02c0*/ 	.word	0x0000000b
        /*02c4*/ 	.word	0x00000018
        /*02c8*/ 	.short	0x010a
        /*02ca*/ 	.byte	0x3f
	.zero		1


	//   ....[32]....
        /*02cc*/ 	.word	0x00008140
        /*02d0*/ 	.word	0x00000007
        /*02d4*/ 	.word	0x00000000
        /*02d8*/ 	.short	0x010a
        /*02da*/ 	.byte	0x3f
	.zero		1


	//   ....[33]....
        /*02dc*/ 	.word	0x00008190
        /*02e0*/ 	.word	0x00000004
        /*02e4*/ 	.word	0x00000000
        /*02e8*/ 	.short	0x010a
        /*02ea*/ 	.byte	0x3f
	.zero		1


	//----- nvinfo : EIATTR_NUM_MBARRIERS
	.align		4
.L_37:
        /*02ec*/ 	.byte	0x03, 0x38
        /*02ee*/ 	.short	0x000c


	//----- nvinfo : EIATTR_EXIT_INSTR_OFFSETS
	.align		4
        /*02f0*/ 	.byte	0x04, 0x1c
        /*02f2*/ 	.short	(.L_39 - .L_38)


	//   ....[0]....
.L_38:
        /*02f4*/ 	.word	0x000013d0


	//   ....[1]....
        /*02f8*/ 	.word	0x00001430


	//   ....[2]....
        /*02fc*/ 	.word	0x00006d30


	//   ....[3]....
        /*0300*/ 	.word	0x00006d60


	//   ....[4]....
        /*0304*/ 	.word	0x00007e70


	//----- nvinfo : EIATTR_MAX_THREADS
	.align		4
.L_39:
        /*0308*/ 	.byte	0x04, 0x05
        /*030a*/ 	.short	(.L_41 - .L_40)
.L_40:
        /*030c*/ 	.word	0x00000180
        /*0310*/ 	.word	0x00000001
        /*0314*/ 	.word	0x00000001


	//----- nvinfo : EIATTR_CRS_STACK_SIZE
	.align		4
.L_41:
        /*0318*/ 	.byte	0x04, 0x1e
        /*031a*/ 	.short	(.L_43 - .L_42)
.L_42:
        /*031c*/ 	.word	0x00000000


	//----- nvinfo : EIATTR_CBANK_PARAM_SIZE
	.align		4
.L_43:
        /*0320*/ 	.byte	0x03, 0x19
        /*0322*/ 	.short	0x0470


	//----- nvinfo : EIATTR_PARAM_CBANK
	.align		4
        /*0324*/ 	.byte	0x04, 0x0a
        /*0326*/ 	.short	(.L_45 - .L_44)
	.align		4
.L_44:
        /*0328*/ 	.word	index@(.nv.constant0._ZN7cutlass13device_kernelINS_4gemm6kernel13GemmUniversalIN4cute5tupleIJiiiiEEENS1_10collective13CollectiveMmaINS1_34MainloopSm90TmaGmmaWarpSpecializedILi3ENS5_IJNS4_1CILi2EEESB_NSA_ILi1EEEEEENS1_32KernelTmaWarpSpecializedPingpongEEENS5_IJNSA_ILi64EEENSA_ILi128EEESH_EEENS_10bfloat16_tENS5_IJlSC_lEEESJ_SK_NS4_8TiledMMAINS4_8MMA_AtomIJNS4_4SM904GMMA28MMA_64x128x16_F32BF16BF16_SSILNSO_5MajorE0ELSQ_0ELNSO_7ScaleInE1ELSR_1EEEEEENS4_6LayoutINS5_IJSC_SC_SC_EEENS5_IJNSA_ILi0EEESW_SW_EEEEENS5_IJNS4_10UnderscoreESZ_SZ_EEEEENS4_23SM90_TMA_LOAD_MULTICASTENS4_14ComposedLayoutINS4_7SwizzleILi3ELi4ELi3EEENS4_18smem_ptr_flag_bitsILi16EEENSU_INS5_IJNSA_ILi8EEESG_EEENS5_IJSG_SC_EEEEEEEvNS4_8identityES12_S1C_vS1D_EENS_8epilogue10collective6detail29Sm90TmaWarpSpecializedAdapterINS1G_15DefaultEpilogueISJ_SK_SK_NS1F_6thread17LinearCombinationISJ_Li1EffLNS1K_9ScaleType4KindE0ELNS_15FloatRoundStyleE2ESJ_EENS1_15EpilogueDefaultEEEEEvvEEEEvNT_6ParamsE)
        /*032c*/ 	.short	0x0210
        /*032e*/ 	.short	0x0470


	//----- nvinfo : EIATTR_SW_WAR
	.align		4
.L_45:
        /*0330*/ 	.byte	0x04, 0x36
        /*0332*/ 	.short	(.L_47 - .L_46)
.L_46:
        /*0334*/ 	.word	0x00000008
.L_47:


//--------------------- .nv.callgraph             --------------------------
	.section	.nv.callgraph,"",@"SHT_CUDA_CALLGRAPH"
	.align	4
	.sectionentsize	8
	.align		4
        /*0000*/ 	.word	0x00000000
	.align		4
        /*0004*/ 	.word	0xffffffff
	.align		4
        /*0008*/ 	.word	index@(_ZN7cutlass13device_kernelINS_4gemm6kernel13GemmUniversalIN4cute5tupleIJiiiiEEENS1_10collective13CollectiveMmaINS1_34MainloopSm90TmaGmmaWarpSpecializedILi3ENS5_IJNS4_1CILi2EEESB_NSA_ILi1EEEEEENS1_32KernelTmaWarpSpecializedPingpongEEENS5_IJNSA_ILi64EEENSA_ILi128EEESH_EEENS_10bfloat16_tENS5_IJlSC_lEEESJ_SK_NS4_8TiledMMAINS4_8MMA_AtomIJNS4_4SM904GMMA28MMA_64x128x16_F32BF16BF16_SSILNSO_5MajorE0ELSQ_0ELNSO_7ScaleInE1ELSR_1EEEEEENS4_6LayoutINS5_IJSC_SC_SC_EEENS5_IJNSA_ILi0EEESW_SW_EEEEENS5_IJNS4_10UnderscoreESZ_SZ_EEEEENS4_23SM90_TMA_LOAD_MULTICASTENS4_14ComposedLayoutINS4_7SwizzleILi3ELi4ELi3EEENS4_18smem_ptr_flag_bitsILi16EEENSU_INS5_IJNSA_ILi8EEESG_EEENS5_IJSG_SC_EEEEEEEvNS4_8identityES12_S1C_vS1D_EENS_8epilogue10collective6detail29Sm90TmaWarpSpecializedAdapterINS1G_15DefaultEpilogueISJ_SK_SK_NS1F_6thread17LinearCombinationISJ_Li1EffLNS1K_9ScaleType4KindE0ELNS_15FloatRoundStyleE2ESJ_EENS1_15EpilogueDefaultEEEEEvvEEEEvNT_6ParamsE)
	.align		4
        /*000c*/ 	.word	index@(__assertfail)
	.align		4
        /*0010*/ 	.word	0x00000000
	.align		4
        /*0014*/ 	.word	0xfffffffe
	.align		4
        /*0018*/ 	.word	0x00000000
	.align		4
        /*001c*/ 	.word	0xfffffffd
	.align		4
        /*0020*/ 	.word	0x00000000
	.align		4
        /*0024*/ 	.word	0xfffffffc


//--------------------- .nv.constant4             --------------------------
	.section	.nv.constant4,"a",@progbits
	.align	8
	.align		8
.nv.constant4:
        /*0000*/ 	.dword	__assertfail
	.align		8
        /*0008*/ 	.dword	__unnamed_1
	.align		8
        /*0010*/ 	.dword	_ZN39_INTERNAL_9cdbbd0e_4_k_cu_6db60ec6_36104cuda3std3__45__cpo5beginE
	.align		8
        /*0018*/ 	.dword	_ZN39_INTERNAL_9cdbbd0e_4_k_cu_6db60ec6_36104cuda3std3__45__cpo3endE
	.align		8
        /*0020*/ 	.dword	_ZN39_INTERNAL_9cdbbd0e_4_k_cu_6db60ec6_36104cuda3std3__45__cpo6cbeginE
	.align		8
        /*0028*/ 	.dword	_ZN39_INTERNAL_9cdbbd0e_4_k_cu_6db60ec6_36104cuda3std3__45__cpo4cendE
	.align		8
        /*0030*/ 	.dword	_ZN39_INTERNAL_9cdbbd0e_4_k_cu_6db60ec6_36104cuda3std3__441_GLOBAL__N__9cdbbd0e_4_k_cu_6db60ec6_36106ignoreE
	.align		8
        /*0038*/ 	.dword	_ZN39_INTERNAL_9cdbbd0e_4_k_cu_6db60ec6_36104cuda3std3__419piecewise_constructE
	.align		8
        /*0040*/ 	.dword	_ZN39_INTERNAL_9cdbbd0e_4_k_cu_6db60ec6_36104cuda3std3__48in_placeE
	.align		8
        /*0048*/ 	.dword	_ZN39_INTERNAL_9cdbbd0e_4_k_cu_6db60ec6_36104cuda3std6ranges3__45__cpo4swapE
	.align		8
        /*0050*/ 	.dword	_ZN39_INTERNAL_9cdbbd0e_4_k_cu_6db60ec6_36104cuda3std6ranges3__45__cpo9iter_moveE
	.align		8
        /*0058*/ 	.dword	_ZN39_INTERNAL_9cdbbd0e_4_k_cu_6db60ec6_36104cute7productE
	.align		8
        /*0060*/ 	.dword	_ZN39_INTERNAL_9cdbbd0e_4_k_cu_6db60ec6_36104cute1_E
	.align		8
        /*0068*/ 	.dword	$str$22
	.align		8
        /*0070*/ 	.dword	$str$23


//--------------------- .text._ZN7cutlass13device_kernelINS_4gemm6kernel13GemmUniversalIN4cute5tupleIJiiiiEEENS1_10collective13CollectiveMmaINS1_34MainloopSm90TmaGmmaWarpSpecializedILi3ENS5_IJNS4_1CILi2EEESB_NSA_ILi1EEEEEENS1_32KernelTmaWarpSpecializedPingpongEEENS5_IJNSA_ILi64EEENSA_ILi128EEESH_EEENS_10bfloat16_tENS5_IJlSC_lEEESJ_SK_NS4_8TiledMMAINS4_8MMA_AtomIJNS4_4SM904GMMA28MMA_64x128x16_F32BF16BF16_SSILNSO_5MajorE0ELSQ_0ELNSO_7ScaleInE1ELSR_1EEEEEENS4_6LayoutINS5_IJSC_SC_SC_EEENS5_IJNSA_ILi0EEESW_SW_EEEEENS5_IJNS4_10UnderscoreESZ_SZ_EEEEENS4_23SM90_TMA_LOAD_MULTICASTENS4_14ComposedLayoutINS4_7SwizzleILi3ELi4ELi3EEENS4_18smem_ptr_flag_bitsILi16EEENSU_INS5_IJNSA_ILi8EEESG_EEENS5_IJSG_SC_EEEEEEEvNS4_8identityES12_S1C_vS1D_EENS_8epilogue10collective6detail29Sm90TmaWarpSpecializedAdapterINS1G_15DefaultEpilogueISJ_SK_SK_NS1F_6thread17LinearCombinationISJ_Li1EffLNS1K_9ScaleType4KindE0ELNS_15FloatRoundStyleE2ESJ_EENS1_15EpilogueDefaultEEEEEvvEEEEvNT_6ParamsE --------------------------
	.section	.text._ZN7cutlass13device_kernelINS_4gemm6kernel13GemmUniversalIN4cute5tupleIJiiiiEEENS1_10collective13CollectiveMmaINS1_34MainloopSm90TmaGmmaWarpSpecializedILi3ENS5_IJNS4_1CILi2EEESB_NSA_ILi1EEEEEENS1_32KernelTmaWarpSpecializedPingpongEEENS5_IJNSA_ILi64EEENSA_ILi128EEESH_EEENS_10bfloat16_tENS5_IJlSC_lEEESJ_SK_NS4_8TiledMMAINS4_8MMA_AtomIJNS4_4SM904GMMA28MMA_64x128x16_F32BF16BF16_SSILNSO_5MajorE0ELSQ_0ELNSO_7ScaleInE1ELSR_1EEEEEENS4_6LayoutINS5_IJSC_SC_SC_EEENS5_IJNSA_ILi0EEESW_SW_EEEEENS5_IJNS4_10UnderscoreESZ_SZ_EEEEENS4_23SM90_TMA_LOAD_MULTICASTENS4_14ComposedLayoutINS4_7SwizzleILi3ELi4ELi3EEENS4_18smem_ptr_flag_bitsILi16EEENSU_INS5_IJNSA_ILi8EEESG_EEENS5_IJSG_SC_EEEEEEEvNS4_8identityES12_S1C_vS1D_EENS_8epilogue10collective6detail29Sm90TmaWarpSpecializedAdapterINS1G_15DefaultEpilogueISJ_SK_SK_NS1F_6thread17LinearCombinationISJ_Li1EffLNS1K_9ScaleType4KindE0ELNS_15FloatRoundStyleE2ESJ_EENS1_15EpilogueDefaultEEEEEvvEEEEvNT_6ParamsE,"ax",@progbits
	.align	128
.text._ZN7cutlass13device_kernelINS_4gemm6kernel13GemmUniversalIN4cute5tupleIJiiiiEEENS1_10collective13CollectiveMmaINS1_34MainloopSm90TmaGmmaWarpSpecializedILi3ENS5_IJNS4_1CILi2EEESB_NSA_ILi1EEEEEENS1_32KernelTmaWarpSpecializedPingpongEEENS5_IJNSA_ILi64EEENSA_ILi128EEESH_EEENS_10bfloat16_tENS5_IJlSC_lEEESJ_SK_NS4_8TiledMMAINS4_8MMA_AtomIJNS4_4SM904GMMA28MMA_64x128x16_F32BF16BF16_SSILNSO_5MajorE0ELSQ_0ELNSO_7ScaleInE1ELSR_1EEEEEENS4_6LayoutINS5_IJSC_SC_SC_EEENS5_IJNSA_ILi0EEESW_SW_EEEEENS5_IJNS4_10UnderscoreESZ_SZ_EEEEENS4_23SM90_TMA_LOAD_MULTICASTENS4_14ComposedLayoutINS4_7SwizzleILi3ELi4ELi3EEENS4_18smem_ptr_flag_bitsILi16EEENSU_INS5_IJNSA_ILi8EEESG_EEENS5_IJSG_SC_EEEEEEEvNS4_8identityES12_S1C_vS1D_EENS_8epilogue10collective6detail29Sm90TmaWarpSpecializedAdapterINS1G_15DefaultEpilogueISJ_SK_SK_NS1F_6thread17LinearCombinationISJ_Li1EffLNS1K_9ScaleType4KindE0ELNS_15FloatRoundStyleE2ESJ_EENS1_15EpilogueDefaultEEEEEvvEEEEvNT_6ParamsE:
        .type           _ZN7cutlass13device_kernelINS_4gemm6kernel13GemmUniversalIN4cute5tupleIJiiiiEEENS1_10collective13CollectiveMmaINS1_34MainloopSm90TmaGmmaWarpSpecializedILi3ENS5_IJNS4_1CILi2EEESB_NSA_ILi1EEEEEENS1_32KernelTmaWarpSpecializedPingpongEEENS5_IJNSA_ILi64EEENSA_ILi128EEESH_EEENS_10bfloat16_tENS5_IJlSC_lEEESJ_SK_NS4_8TiledMMAINS4_8MMA_AtomIJNS4_4SM904GMMA28MMA_64x128x16_F32BF16BF16_SSILNSO_5MajorE0ELSQ_0ELNSO_7ScaleInE1ELSR_1EEEEEENS4_6LayoutINS5_IJSC_SC_SC_EEENS5_IJNSA_ILi0EEESW_SW_EEEEENS5_IJNS4_10UnderscoreESZ_SZ_EEEEENS4_23SM90_TMA_LOAD_MULTICASTENS4_14ComposedLayoutINS4_7SwizzleILi3ELi4ELi3EEENS4_18smem_ptr_flag_bitsILi16EEENSU_INS5_IJNSA_ILi8EEESG_EEENS5_IJSG_SC_EEEEEEEvNS4_8identityES12_S1C_vS1D_EENS_8epilogue10collective6detail29Sm90TmaWarpSpecializedAdapterINS1G_15DefaultEpilogueISJ_SK_SK_NS1F_6thread17LinearCombinationISJ_Li1EffLNS1K_9ScaleType4KindE0ELNS_15FloatRoundStyleE2ESJ_EENS1_15EpilogueDefaultEEEEEvvEEEEvNT_6ParamsE,@function
        .size           _ZN7cutlass13device_kernelINS_4gemm6kernel13GemmUniversalIN4cute5tupleIJiiiiEEENS1_10collective13CollectiveMmaINS1_34MainloopSm90TmaGmmaWarpSpecializedILi3ENS5_IJNS4_1CILi2EEESB_NSA_ILi1EEEEEENS1_32KernelTmaWarpSpecializedPingpongEEENS5_IJNSA_ILi64EEENSA_ILi128EEESH_EEENS_10bfloat16_tENS5_IJlSC_lEEESJ_SK_NS4_8TiledMMAINS4_8MMA_AtomIJNS4_4SM904GMMA28MMA_64x128x16_F32BF16BF16_SSILNSO_5MajorE0ELSQ_0ELNSO_7ScaleInE1ELSR_1EEEEEENS4_6LayoutINS5_IJSC_SC_SC_EEENS5_IJNSA_ILi0EEESW_SW_EEEEENS5_IJNS4_10UnderscoreESZ_SZ_EEEEENS4_23SM90_TMA_LOAD_MULTICASTENS4_14ComposedLayoutINS4_7SwizzleILi3ELi4ELi3EEENS4_18smem_ptr_flag_bitsILi16EEENSU_INS5_IJNSA_ILi8EEESG_EEENS5_IJSG_SC_EEEEEEEvNS4_8identityES12_S1C_vS1D_EENS_8epilogue10collective6detail29Sm90TmaWarpSpecializedAdapterINS1G_15DefaultEpilogueISJ_SK_SK_NS1F_6thread17LinearCombinationISJ_Li1EffLNS1K_9ScaleType4KindE0ELNS_15FloatRoundStyleE2ESJ_EENS1_15EpilogueDefaultEEEEEvvEEEEvNT_6ParamsE,(.L_x_199 - _ZN7cutlass13device_kernelINS_4gemm6kernel13GemmUniversalIN4cute5tupleIJiiiiEEENS1_10collective13CollectiveMmaINS1_34MainloopSm90TmaGmmaWarpSpecializedILi3ENS5_IJNS4_1CILi2EEESB_NSA_ILi1EEEEEENS1_32KernelTmaWarpSpecializedPingpongEEENS5_IJNSA_ILi64EEENSA_ILi128EEESH_EEENS_10bfloat16_tENS5_IJlSC_lEEESJ_SK_NS4_8TiledMMAINS4_8MMA_AtomIJNS4_4SM904GMMA28MMA_64x128x16_F32BF16BF16_SSILNSO_5MajorE0ELSQ_0ELNSO_7ScaleInE1ELSR_1EEEEEENS4_6LayoutINS5_IJSC_SC_SC_EEENS5_IJNSA_ILi0EEESW_SW_EEEEENS5_IJNS4_10UnderscoreESZ_SZ_EEEEENS4_23SM90_TMA_LOAD_MULTICASTENS4_14ComposedLayoutINS4_7SwizzleILi3ELi4ELi3EEENS4_18smem_ptr_flag_bitsILi16EEENSU_INS5_IJNSA_ILi8EEESG_EEENS5_IJSG_SC_EEEEEEEvNS4_8identityES12_S1C_vS1D_EENS_8epilogue10collective6detail29Sm90TmaWarpSpecializedAdapterINS1G_15DefaultEpilogueISJ_SK_SK_NS1F_6thread17LinearCombinationISJ_Li1EffLNS1K_9ScaleType4KindE0ELNS_15FloatRoundStyleE2ESJ_EENS1_15EpilogueDefaultEEEEEvvEEEEvNT_6ParamsE)
        .other          _ZN7cutlass13device_kernelINS_4gemm6kernel13GemmUniversalIN4cute5tupleIJiiiiEEENS1_10collective13CollectiveMmaINS1_34MainloopSm90TmaGmmaWarpSpecializedILi3ENS5_IJNS4_1CILi2EEESB_NSA_ILi1EEEEEENS1_32KernelTmaWarpSpecializedPingpongEEENS5_IJNSA_ILi64EEENSA_ILi128EEESH_EEENS_10bfloat16_tENS5_IJlSC_lEEESJ_SK_NS4_8TiledMMAINS4_8MMA_AtomIJNS4_4SM904GMMA28MMA_64x128x16_F32BF16BF16_SSILNSO_5MajorE0ELSQ_0ELNSO_7ScaleInE1ELSR_1EEEEEENS4_6LayoutINS5_IJSC_SC_SC_EEENS5_IJNSA_ILi0EEESW_SW_EEEEENS5_IJNS4_10UnderscoreESZ_SZ_EEEEENS4_23SM90_TMA_LOAD_MULTICASTENS4_14ComposedLayoutINS4_7SwizzleILi3ELi4ELi3EEENS4_18smem_ptr_flag_bitsILi16EEENSU_INS5_IJNSA_ILi8EEESG_EEENS5_IJSG_SC_EEEEEEEvNS4_8identityES12_S1C_vS1D_EENS_8epilogue10collective6detail29Sm90TmaWarpSpecializedAdapterINS1G_15DefaultEpilogueISJ_SK_SK_NS1F_6thread17LinearCombinationISJ_Li1EffLNS1K_9ScaleType4KindE0ELNS_15FloatRoundStyleE2ESJ_EENS1_15EpilogueDefaultEEEEEvvEEEEvNT_6ParamsE,@"STO_CUDA_ENTRY STV_DEFAULT"
_ZN7cutlass13device_kernelINS_4gemm6kernel13GemmUniversalIN4cute5tupleIJiiiiEEENS1_10collective13CollectiveMmaINS1_34MainloopSm90TmaGmmaWarpSpecializedILi3ENS5_IJNS4_1CILi2EEESB_NSA_ILi1EEEEEENS1_32KernelTmaWarpSpecializedPingpongEEENS5_IJNSA_ILi64EEENSA_ILi128EEESH_EEENS_10bfloat16_tENS5_IJlSC_lEEESJ_SK_NS4_8TiledMMAINS4_8MMA_AtomIJNS4_4SM904GMMA28MMA_64x128x16_F32BF16BF16_SSILNSO_5MajorE0ELSQ_0ELNSO_7ScaleInE1ELSR_1EEEEEENS4_6LayoutINS5_IJSC_SC_SC_EEENS5_IJNSA_ILi0EEESW_SW_EEEEENS5_IJNS4_10UnderscoreESZ_SZ_EEEEENS4_23SM90_TMA_LOAD_MULTICASTENS4_14ComposedLayoutINS4_7SwizzleILi3ELi4ELi3EEENS4_18smem_ptr_flag_bitsILi16EEENSU_INS5_IJNSA_ILi8EEESG_EEENS5_IJSG_SC_EEEEEEEvNS4_8identityES12_S1C_vS1D_EENS_8epilogue10collective6detail29Sm90TmaWarpSpecializedAdapterINS1G_15DefaultEpilogueISJ_SK_SK_NS1F_6thread17LinearCombinationISJ_Li1EffLNS1K_9ScaleType4KindE0ELNS_15FloatRoundStyleE2ESJ_EENS1_15EpilogueDefaultEEEEEvvEEEEvNT_6ParamsE:
[----:B------:R-:W0:Y:S02]  /*0000*/  LDC R1, c[0x0][0x28] ;  /* 0x00000a00ff017b82 */ /* 0x000e240000000800 */
[----:B0-----:R-:W-:Y:S01]  /*0010*/  VIADD R1, R1, 0xfffffff8 ;  /* 0xfffffff801017836 */ /* 0x001fe20000000000 */
[----:B------:R-:W0:Y:S01]  /*0020*/  S2R R4, SR_TID.X ;  /* 0x0000000000047919 */ /* 0x000e220000002100 */
[----:B------:R-:W-:Y:S01]  /*0030*/  ELECT P0, URZ, PT ;  /* 0x00000000003f782f */ /* 0x000fe20003800000 */
[----:B------:R-:W-:Y:S01]  /*0040*/  BSSY B0, `(.L_x_0) ;  /* 0x000000f000007945 */ /* 0x000fe20003800000 */
[--C-:B0-----:R-:W-:Y:S02]  /*0050*/  SHF.R.U32.HI R0, RZ, 0x5, R4.reuse ;  /* 0x00000005ff007819 */ /* 0x101fe40000011604 */
[----:B------:R-:W-:-:S03]  /*0060*/  SHF.R.U32.HI R7, RZ, 0x7, R4 ;  /* 0x00000007ff077819 */ /* 0x000fc60000011604 */
[----:B------:R-:W0:Y:S04]  /*0070*/  SHFL.IDX PT, R2, R0, RZ, 0x1f ;  /* 0x00001fff00027589 */ /* 0x000e2800000e0000 */
[----:B------:R1:W2:Y:S01]  /*0080*/  SHFL.IDX PT, R10, R7, RZ, 0x1f ;  /* 0x00001fff070a7589 */ /* 0x0002a200000e0000 */
[----:B0-----:R-:W-:-:S13]  /*0090*/  ISETP.NE.OR P0, PT, R2, RZ, !P0 ;  /* 0x000000ff0200720c */ /* 0x001fda0004705670 */
[----:B-12---:R-:W-:Y:S05]  /*00a0*/  @P0 BRA `(.L_x_1) ;  /* 0x0000000000200947 */ /* 0x006fea0003800000 */
[----:B------:R-:W-:Y:S02]  /*00b0*/  ULDC.64 UR4, c[0x0][0x198] ;  /* 0x0000660000047ab9 */ /* 0x000fe40000000a00 */
[----:B------:R-:W-:Y:S02]  /*00c0*/  UIADD3 UR6, UP0, UR4, 0xf0, URZ ;  /* 0x000000f004067890 */ /* 0x000fe4000ff1e03f */
[----:B------:R-:W-:Y:S02]  /*00d0*/  UIADD3 UR4, UP1, UR4, 0x1f0, URZ ;  /* 0x000001f004047890 */ /* 0x000fe4000ff3e03f */
[----:B------:R-:W-:Y:S02]  /*00e0*/  UIADD3.X UR7, URZ, UR5, URZ, UP0, !UPT ;  /* 0x000000053f077290 */ /* 0x000fe400087fe43f */
[----:B------:R-:W-:-:S07]  /*00f0*/  UIADD3.X UR5, URZ, UR5, URZ, UP1, !UPT ;  /* 0x000000053f057290 */ /* 0x000fce0008ffe43f */
[----:B------:R0:W-:Y:S02]  /*0100*/  UTMACCTL.PF [UR6] ;  /* 0x00000000060079b9 */ /* 0x0001e40008040000 */
[----:B------:R0:W-:Y:S02]  /*0110*/  UTMACCTL.PF [UR4] ;  /* 0x00000000040079b9 */ /* 0x0001e40008040000 */
[----:B0-----:R-:W-:Y:S01]  /*0120*/  NOP ;  /* 0x0000000000007918 */ /* 0x001fe20000000000 */
.L_x_1:
[----:B------:R-:W-:Y:S05]  /*0130*/  BSYNC B0 ;  /* 0x0000000000007941 */ /* 0x000fea0003800000 */
.L_x_0:
[----:B------:R-:W0:Y:S02]  /*0140*/  SHFL.IDX PT, R9, R0, RZ, 0x1f ;  /* 0x00001fff00097589 */ /* 0x000e2400000e0000 */
[----:B0-----:R-:W-:-:S13]  /*0150*/  ISETP.NE.AND P0, PT, R9, RZ, PT ;  /* 0x000000ff0900720c */ /* 0x001fda0003f05270 */
[----:B------:R-:W-:Y:S05]  /*0160*/  @P0 BRA `(.L_x_2) ;  /* 0x0000000000500947 */ /* 0x000fea0003800000 */
[----:B------:R-:W0:Y:S01]  /*0170*/  S2UR UR8, SR_CgaCtaId ;  /* 0x00000000000879c3 */ /* 0x000e220000008800 */
[----:B------:R-:W-:Y:S01]  /*0180*/  UMOV UR4, 0x400 ;  /* 0x0000040000047882 */ /* 0x000fe20000000000 */
[----:B------:R-:W-:Y:S01]  /*0190*/  UMOV UR5, 0x1 ;  /* 0x0000000100057882 */ /* 0x000fe20000000000 */
[----:B------:R-:W-:Y:S01]  /*01a0*/  UMOV UR6, 0x3 ;  /* 0x0000000300067882 */ /* 0x000fe20000000000 */
[----:B------:R-:W-:Y:S01]  /*01b0*/  ELECT P0, URZ, PT ;  /* 0x00000000003f782f */ /* 0x000fe20003800000 */
[----:B------:R-:W-:-:S04]  /*01c0*/  UIADD3 UR6, -UR6, 0x100000, URZ ;  /* 0x0010000006067890 */ /* 0x000fc8000fffe13f */
[----:B------:R-:W-:Y:S02]  /*01d0*/  USHF.L.U32 UR7, UR6, 0xb, URZ ;  /* 0x0000000b06077899 */ /* 0x000fe4000800063f */
[----:B------:R-:W-:Y:S02]  /*01e0*/  USHF.L.U32 UR6, UR6, 0x1, URZ ;  /* 0x0000000106067899 */ /* 0x000fe4000800063f */
[----:B0-----:R-:W-:Y:S02]  /*01f0*/  ULEA UR8, UR8, UR4, 0x18 ;  /* 0x0000000408087291 */ /* 0x001fe4000f8ec03f */
[----:B------:R-:W-:-:S04]  /*0200*/  UIADD3 UR4, -UR5, 0x100000, URZ ;  /* 0x0010000005047890 */ /* 0x000fc8000fffe13f */
[----:B------:R-:W-:Y:S02]  /*0210*/  USHF.L.U32 UR5, UR4, 0xb, URZ ;  /* 0x0000000b04057899 */ /* 0x000fe4000800063f */
[----:B------:R-:W-:Y:S01]  /*0220*/  USHF.L.U32 UR4, UR4, 0x1, URZ ;  /* 0x0000000104047899 */ /* 0x000fe2000800063f */
[----:B------:R-:W0:Y:S11]  /*0230*/  FENCE.VIEW.ASYNC.S ;  /* 0x00000000000073c6 */ /* 0x000e360000000000 */
[----:B0-----:R0:W1:Y:S01]  /*0240*/  SYNCS.EXCH.64 URZ, [UR8], UR4 ;  /* 0x00000004083f75b2 */ /* 0x0010620008000100 */
[----:B------:R0:W2:Y:S01]  /*0250*/  SYNCS.EXCH.64 URZ, [UR8+0x18], UR6 ;  /* 0x00001806083f75b2 */ /* 0x0000a20008000100 */
[----:B------:R0:W3:Y:S01]  /*0260*/  SYNCS.EXCH.64 URZ, [UR8+0x8], UR4 ;  /* 0x00000804083f75b2 */ /* 0x0000e20008000100 */
[----:B------:R0:W4:Y:S01]  /*0270*/  SYNCS.EXCH.64 URZ, [UR8+0x20], UR6 ;  /* 0x00002006083f75b2 */ /* 0x0001220008000100 */
[----:B------:R0:W0:Y:S01]  /*0280*/  SYNCS.EXCH.64 URZ, [UR8+0x10], UR4 ;  /* 0x00001004083f75b2 */ /* 0x0000220008000100 */
[----:B------:R0:W0:Y:S01]  /*0290*/  SYNCS.EXCH.64 URZ, [UR8+0x28], UR6 ;  /* 0x00002806083f75b2 */ /* 0x0000220008000100 */
[----:B------:R-:W-:Y:S01]  /*02a0*/  NOP ;  /* 0x0000000000007918 */ /* 0x000fe20000000000 */
.L_x_2:
[----:B------:R-:W5:Y:S01]  /*02b0*/  SHFL.IDX PT, R12, R0, RZ, 0x1f ;  /* 0x00001fff000c7589 */ /* 0x000f6200000e0000 */
[----:B------:R-:W1:Y:S01]  /*02c0*/  S2UR UR12, SR_CTAID.X ;  /* 0x00000000000c79c3 */ /* 0x000e620000002500 */
[----:B------:R-:W-:Y:S02]  /*02d0*/  SHF.R.S32.HI R3, RZ, 0x1f, R4 ;  /* 0x0000001fff037819 */ /* 0x000fe40000011404 */
[----:B------:R-:W-:Y:S01]  /*02e0*/  ELECT P0, URZ, PT ;  /* 0x00000000003f782f */ /* 0x000fe20003800000 */
[----:B------:R-:W2:Y:S01]  /*02f0*/  SHFL.IDX PT, R11, R0, RZ, 0x1f ;  /* 0x00001fff000b7589 */ /* 0x000ea200000e0000 */
[----:B0-----:R-:W-:Y:S01]  /*0300*/  ULDC UR4, c[0x0][0x150] ;  /* 0x0000540000047ab9 */ /* 0x001fe20000000800 */
[----:B------:R-:W-:Y:S02]  /*0310*/  LEA.HI R3, R3, R4, RZ, 0x7 ;  /* 0x0000000403037211 */ /* 0x000fe400078f38ff */
[----:B------:R-:W-:Y:S01]  /*0320*/  ELECT P1, URZ, PT ;  /* 0x00000000003f782f */ /* 0x000fe20003820000 */
[----:B------:R-:W0:Y:S01]  /*0330*/  S2R R6, SR_CTAID.Y ;  /* 0x0000000000067919 */ /* 0x000e220000002600 */
[----:B------:R-:W3:Y:S01]  /*0340*/  LDC R14, c[0x0][0x144] ;  /* 0x00005100ff0e7b82 */ /* 0x000ee20000000800 */
[----:B------:R-:W-:Y:S01]  /*0350*/  LOP3.LUT R3, R3, 0xffffff80, RZ, 0xc0, !PT ;  /* 0xffffff8003037812 */ /* 0x000fe200078ec0ff */
[----:B------:R-:W-:Y:S01]  /*0360*/  UMOV UR11, 0x80 ;  /* 0x00000080000b7882 */ /* 0x000fe20000000000 */
[----:B------:R-:W4:Y:S01]  /*0370*/  SHFL.IDX PT, R16, R7, RZ, 0x1f ;  /* 0x00001fff07107589 */ /* 0x000f2200000e0000 */
[----:B------:R-:W-:Y:S01]  /*0380*/  NOP ;  /* 0x0000000000007918 */ /* 0x000fe20000000000 */
[----:B------:R-:W-:Y:S01]  /*0390*/  NOP ;  /* 0x0000000000007918 */ /* 0x000fe20000000000 */
[----:B------:R-:W-:Y:S01]  /*03a0*/  IMAD.IADD R5, R4, 0x1, -R3 ;  /* 0x0000000104057824 */ /* 0x000fe200078e0a03 */
[C---:B------:R-:W-:Y:S01]  /*03b0*/  ISETP.NE.AND P4, PT, R10.reuse, RZ, PT ;  /* 0x000000ff0a00720c */ /* 0x040fe20003f85270 */
[----:B------:R-:W4:Y:S01]  /*03c0*/  LDC R15, c[0x0][0x140] ;  /* 0x00005000ff0f7b82 */ /* 0x000f220000000800 */
[----:B------:R-:W-:-:S02]  /*03d0*/  VIADD R36, R10, 0xffffffff ;  /* 0xffffffff0a247836 */ /* 0x000fc40000000000 */
[----:B------:R-:W-:Y:S01]  /*03e0*/  SHF.R.S32.HI R8, RZ, 0x1f, R5 ;  /* 0x0000001fff087819 */ /* 0x000fe20000011405 */
[----:B------:R-:W-:Y:S02]  /*03f0*/  IMAD.MOV.U32 R89, RZ, RZ, 0x1 ;  /* 0x00000001ff597424 */ /* 0x000fe400078e00ff */
[----:B------:R-:W-:Y:S02]  /*0400*/  ISETP.GE.U32.AND P6, PT, R36, 0x2, PT ;  /* 0x000000022400780c */ /* 0x000fe40003fc6070 */
[----:B-----5:R-:W-:Y:S01]  /*0410*/  ISETP.NE.OR P0, PT, R12, RZ, !P0 ;  /* 0x000000ff0c00720c */ /* 0x020fe20004705670 */
[----:B------:R-:W5:Y:S01]  /*0420*/  LDC R25, c[0x0][0x148] ;  /* 0x00005200ff197b82 */ /* 0x000f620000000800 */
[----:B-1----:R-:W-:Y:S02]  /*0430*/  I2FP.F32.U32 R12, UR12 ;  /* 0x0000000c000c7c45 */ /* 0x002fe40008201000 */
[----:B------:R-:W-:Y:S02]  /*0440*/  LEA.HI R3, R8, R5, RZ, 0x3 ;  /* 0x0000000508037211 */ /* 0x000fe400078f18ff */
[----:B--2---:R-:W-:Y:S01]  /*0450*/  ISETP.NE.OR P1, PT, R11, RZ, !P1 ;  /* 0x000000ff0b00720c */ /* 0x004fe20004f25670 */
[----:B------:R-:W-:Y:S01]  /*0460*/  FMUL R13, R12, UR4 ;  /* 0x000000040c0d7c20 */ /* 0x000fe20008400000 */
[--C-:B------:R-:W-:Y:S01]  /*0470*/  SHF.R.S32.HI R0, RZ, 0x3, R3.reuse ;  /* 0x00000003ff007819 */ /* 0x100fe20000011403 */
[----:B------:R-:W-:Y:S01]  /*0480*/  ULDC UR4, c[0x0][0x154] ;  /* 0x0000550000047ab9 */ /* 0x000fe20000000800 */
[----:B------:R-:W-:-:S02]  /*0490*/  SHF.R.S32.HI R3, RZ, 0x1f, R3 ;  /* 0x0000001fff037819 */ /* 0x000fc40000011403 */
[----:B------:R-:W-:Y:S01]  /*04a0*/  SHF.R.S32.HI R12, RZ, 0x1f, R9 ;  /* 0x0000001fff0c7819 */ /* 0x000fe20000011409 */
[----:B------:R-:W1:Y:S01]  /*04b0*/  F2I.U32.TRUNC.NTZ R13, R13 ;  /* 0x0000000d000d7305 */ /* 0x000e62000020f000 */
[----:B------:R-:W-:Y:S01]  /*04c0*/  LEA.HI R11, R3, R0, RZ, 0x2 ;  /* 0x00000000030b7211 */ /* 0x000fe200078f10ff */
[----:B------:R-:W-:Y:S01]  /*04d0*/  VOTEU.ALL UP1, P0 ;  /* 0x00000000003f7886 */ /* 0x000fe20000020000 */
[----:B------:R-:W-:Y:S01]  /*04e0*/  LEA.HI R12, R12, R9, RZ, 0x2 ;  /* 0x000000090c0c7211 */ /* 0x000fe200078f10ff */
[----:B------:R-:W-:Y:S01]  /*04f0*/  VOTEU.ALL UP0, P0 ;  /* 0x00000000003f7886 */ /* 0x000fe20000000000 */
[----:B------:R-:W-:Y:S01]  /*0500*/  SHF.R.S32.HI R3, RZ, 0x1f, R2 ;  /* 0x0000001fff037819 */ /* 0x000fe20000011402 */
[----:B------:R-:W-:Y:S01]  /*0510*/  VOTEU.ALL UP2, P1 ;  /* 0x00000000003f7886 */ /* 0x000fe20000840000 */
[----:B------:R-:W-:Y:S01]  /*0520*/  LOP3.LUT R11, R11, 0xfffffffc, RZ, 0xc0, !PT ;  /* 0xfffffffc0b0b7812 */ /* 0x000fe200078ec0ff */
[----:B------:R-:W2:Y:S01]  /*0530*/  @!UP1 S2UR UR7, SR_CgaCtaId ;  /* 0x00000000000799c3 */ /* 0x000ea20000008800 */
[----:B------:R-:W-:Y:S01]  /*0540*/  LOP3.LUT R12, R12, 0x3ffffffc, RZ, 0xc0, !PT ;  /* 0x3ffffffc0c0c7812 */ /* 0x000fe200078ec0ff */
[----:B------:R-:W-:Y:S01]  /*0550*/  @!UP1 UMOV UR6, 0x400 ;  /* 0x0000040000069882 */ /* 0x000fe20000000000 */
[----:B------:R-:W-:Y:S01]  /*0560*/  LEA.HI R3, R3, R2, RZ, 0x2 ;  /* 0x0000000203037211 */ /* 0x000fe200078f10ff */
[----:B------:R-:W-:Y:S01]  /*0570*/  IMAD.IADD R11, R0, 0x1, -R11 ;  /* 0x00000001000b7824 */ /* 0x000fe200078e0a0b */
[----:B------:R-:W-:Y:S01]  /*0580*/  @!UP2 UMOV UR9, 0x400 ;  /* 0x000004000009a882 */ /* 0x000fe20000000000 */
[----:B------:R-:W-:Y:S01]  /*0590*/  IMAD.IADD R12, R9, 0x1, -R12 ;  /* 0x00000001090c7824 */ /* 0x000fe200078e0a0c */
[----:B------:R-:W-:Y:S01]  /*05a0*/  LOP3.LUT R3, R3, 0xfffffffc, RZ, 0xc0, !PT ;  /* 0xfffffffc03037812 */ /* 0x000fe200078ec0ff */
[----:B------:R-:W5:Y:S01]  /*05b0*/  @!UP2 S2UR UR10, SR_CgaCtaId ;  /* 0x00000000000aa9c3 */ /* 0x000f620000008800 */
[----:B-1----:R-:W-:Y:S01]  /*05c0*/  IMAD.MOV R13, RZ, RZ, -R13 ;  /* 0x000000ffff0d7224 */ /* 0x002fe200078e0a0d */
[----:B------:R-:W-:Y:S01]  /*05d0*/  VOTEU.ALL UP3, P1 ;  /* 0x00000000003f7886 */ /* 0x000fe20000860000 */
[----:B------:R-:W-:Y:S01]  /*05e0*/  IMAD R11, R12, 0x4, R11 ;  /* 0x000000040c0b7824 */ /* 0x000fe200078e020b */
[----:B------:R-:W-:Y:S01]  /*05f0*/  VOTEU.ALL UP4, P1 ;  /* 0x00000000003f7886 */ /* 0x000fe20000880000 */
[----:B------:R-:W-:Y:S01]  /*0600*/  IMAD.IADD R9, R2, 0x1, -R3 ;  /* 0x0000000102097824 */ /* 0x000fe200078e0a03 */
[----:B0-----:R-:W-:Y:S01]  /*0610*/  I2FP.F32.U32 R2, R6 ;  /* 0x0000000600027245 */ /* 0x001fe20000201000 */
[----:B---3--:R-:W-:Y:S01]  /*0620*/  IMAD R21, R14, R13, UR12 ;  /* 0x0000000c0e157e24 */ /* 0x008fe2000f8e020d */
[C---:B------:R-:W-:Y:S01]  /*0630*/  LEA.HI R0, R11.reuse, R11, RZ, 0x1 ;  /* 0x0000000b0b007211 */ /* 0x040fe200078f08ff */
[C---:B------:R-:W-:Y:S01]  /*0640*/  IMAD.SHL.U32 R88, R11.reuse, 0x4, RZ ;  /* 0x000000040b587824 */ /* 0x040fe200078e00ff */
[----:B------:R-:W-:Y:S01]  /*0650*/  VOTEU.ALL UP5, P1 ;  /* 0x00000000003f7886 */ /* 0x000fe200008a0000 */
[----:B------:R-:W-:Y:S01]  /*0660*/  FMUL R2, R2, UR4 ;  /* 0x0000000402027c20 */ /* 0x000fe20008400000 */
[----:B------:R-:W-:Y:S01]  /*0670*/  LOP3.LUT R0, R0, 0xfffffffe, RZ, 0xc0, !PT ;  /* 0xfffffffe00007812 */ /* 0x000fe200078ec0ff */
[----:B------:R-:W-:Y:S01]  /*0680*/  UMOV UR4, 0x20 ;  /* 0x0000002000047882 */ /* 0x000fe20000000000 */
[----:B------:R-:W-:Y:S01]  /*0690*/  LOP3.LUT R88, R11, 0xc, R88, 0x78, !PT ;  /* 0x0000000c0b587812 */ /* 0x000fe200078e7858 */
[----:B------:R-:W-:-:S04]  /*06a0*/  @!UP1 UIADD3 UR4, -UR4, 0x100000, URZ ;  /* 0x0010000004049890 */ /* 0x000fc8000fffe13f */
[----:B------:R-:W-:Y:S02]  /*06b0*/  @!UP1 USHF.L.U32 UR5, UR4, 0xb, URZ ;  /* 0x0000000b04059899 */ /* 0x000fe4000800063f */
[----:B------:R-:W-:Y:S01]  /*06c0*/  @!UP1 USHF.L.U32 UR4, UR4, 0x1, URZ ;  /* 0x0000000104049899 */ /* 0x000fe2000800063f */
[----:B----4-:R-:W-:Y:S01]  /*06d0*/  ISETP.EQ.U32.AND P2, PT, R15, 0x1, PT ;  /* 0x000000010f00780c */ /* 0x010fe20003f42070 */
[----:B------:R-:W-:Y:S01]  /*06e0*/  IMAD.IADD R0, R11, 0x1, -R0 ;  /* 0x000000010b007824 */ /* 0x000fe200078e0a00 */
[----:B------:R-:W0:Y:S01]  /*06f0*/  F2I.U32.TRUNC.NTZ R2, R2 ;  /* 0x0000000200027305 */ /* 0x000e22000020f000 */
[----:B--2---:R-:W-:Y:S01]  /*0700*/  @!UP1 ULEA UR8, UR7, UR6, 0x18 ;  /* 0x0000000607089291 */ /* 0x004fe2000f8ec03f */
[----:B------:R-:W-:Y:S01]  /*0710*/  R2UR UR43, R16 ;  /* 0x00000000102b72ca */ /* 0x000fe200000e0000 */
[----:B------:R-:W-:-:S04]  /*0720*/  @!UP2 UIADD3 UR6, -UR11, 0x100000, URZ ;  /* 0x001000000b06a890 */ /* 0x000fc8000fffe13f */
[----:B------:R-:W-:Y:S02]  /*0730*/  @!UP2 USHF.L.U32 UR7, UR6, 0xb, URZ ;  /* 0x0000000b0607a899 */ /* 0x000fe4000800063f */
[----:B------:R-:W-:Y:S01]  /*0740*/  @!UP2 USHF.L.U32 UR6, UR6, 0x1, URZ ;  /* 0x000000010606a899 */ /* 0x000fe2000800063f */
[----:B------:R-:W-:Y:S01]  /*0750*/  ISETP.NE.AND P3, PT, R0, R21, PT ;  /* 0x000000150000720c */ /* 0x000fe20003f65270 */
[----:B------:R-:W-:Y:S01]  /*0760*/  VOTEU.ALL UP1, P0 ;  /* 0x00000000003f7886 */ /* 0x000fe20000020000 */
[----:B-----5:R-:W-:Y:S01]  /*0770*/  @!UP2 ULEA UR9, UR10, UR9, 0x18 ;  /* 0x000000090a09a291 */ /* 0x020fe2000f8ec03f */
[----:B------:R-:W-:Y:S01]  /*0780*/  LOP3.LUT P0, RZ, R5, 0x7, RZ, 0xc0, !PT ;  /* 0x0000000705ff7812 */ /* 0x000fe2000780c0ff */
[----:B------:R-:W-:Y:S01]  /*0790*/  VOTEU.ALL UP2, P1 ;  /* 0x00000000003f7886 */ /* 0x000fe20000840000 */
[----:B------:R-:W-:Y:S02]  /*07a0*/  ISETP.NE.AND P1, PT, R9, 0x3, PT ;  /* 0x000000030900780c */ /* 0x000fe40003f25270 */
[----:B------:R-:W-:-:S02]  /*07b0*/  ISETP.LT.U32.AND P0, PT, R88, 0x4, !P0 ;  /* 0x000000045800780c */ /* 0x000fc40004701070 */
[----:B------:R-:W-:Y:S01]  /*07c0*/  ISETP.EQ.OR P1, PT, R9, RZ, !P1 ;  /* 0x000000ff0900720c */ /* 0x000fe20004f22670 */
[----:B------:R-:W1:Y:S02]  /*07d0*/  FENCE.VIEW.ASYNC.S ;  /* 0x00000000000073c6 */ /* 0x000e640000000000 */
[----:B-1----:R1:W2:Y:S01]  /*07e0*/  @!UP0 SYNCS.EXCH.64 URZ, [UR8+0x60], UR4 ;  /* 0x00006004083f85b2 */ /* 0x0022a20008000100 */
[----:B0-----:R-:W-:Y:S01]  /*07f0*/  IMAD.MOV R20, RZ, RZ, -R2 ;  /* 0x000000ffff147224 */ /* 0x001fe200078e0a02 */
[----:B------:R-:W-:-:S03]  /*0800*/  @P3 LEA.HI R0, R88, R88, RZ, 0x1 ;  /* 0x0000005858003211 */ /* 0x000fc600078f08ff */
[----:B------:R-:W-:Y:S01]  /*0810*/  IMAD R3, R25, R20, R6 ;  /* 0x0000001419037224 */ /* 0x000fe200078e0206 */
[----:B------:R-:W-:Y:S02]  /*0820*/  ISETP.EQ.AND P1, PT, R10, RZ, P1 ;  /* 0x000000ff0a00720c */ /* 0x000fe40000f22270 */
[----:B------:R-:W-:Y:S02]  /*0830*/  @P3 SHF.R.S32.HI R0, RZ, 0x1, R0 ;  /* 0x00000001ff003819 */ /* 0x000fe40000011400 */
[----:B------:R-:W-:Y:S02]  /*0840*/  SEL R23, RZ, 0x1, !P1 ;  /* 0x00000001ff177807 */ /* 0x000fe40004800000 */
[----:B------:R-:W-:Y:S02]  /*0850*/  @P3 ISETP.NE.AND P5, PT, R0, R3, PT ;  /* 0x000000030000320c */ /* 0x000fe40003fa5270 */
[----:B------:R-:W-:Y:S01]  /*0860*/  SEL R0, RZ, 0x1, !P0 ;  /* 0x00000001ff007807 */ /* 0x000fe20004000000 */
[----:B------:R1:W0:Y:S01]  /*0870*/  @!UP1 SYNCS.EXCH.64 URZ, [UR8+0x68], UR4 ;  /* 0x00006804083f95b2 */ /* 0x0002220008000100 */
[----:B------:R-:W-:Y:S01]  /*0880*/  NOP ;  /* 0x0000000000007918 */ /* 0x000fe20000000000 */
[----:B------:R-:W-:-:S02]  /*0890*/  @P3 SEL R89, RZ, 0x1, P5 ;  /* 0x00000001ff593807 */ /* 0x000fc40002800000 */
[----:B------:R-:W-:Y:S02]  /*08a0*/  SEL R23, R23, 0x2, P6 ;  /* 0x0000000217177807 */ /* 0x000fe40003000000 */
[----:B------:R-:W-:Y:S01]  /*08b0*/  LOP3.LUT R89, R89, R0, RZ, 0xc0, !PT ;  /* 0x0000000059597212 */ /* 0x000fe200078ec0ff */
[----:B------:R1:W3:Y:S01]  /*08c0*/  @!UP2 SYNCS.EXCH.64 URZ, [UR9+0x40], UR6 ;  /* 0x00004006093fa5b2 */ /* 0x0002e20008000100 */
[----:B------:R1:W4:Y:S01]  /*08d0*/  @!UP3 SYNCS.EXCH.64 URZ, [UR9+0x48], UR6 ;  /* 0x00004806093fb5b2 */ /* 0x0003220008000100 */
[----:B------:R1:W0:Y:S01]  /*08e0*/  @!UP4 SYNCS.EXCH.64 URZ, [UR9+0x50], UR6 ;  /* 0x00005006093fc5b2 */ /* 0x0002220008000100 */
[----:B------:R1:W0:Y:S01]  /*08f0*/  @!UP5 SYNCS.EXCH.64 URZ, [UR9+0x58], UR6 ;  /* 0x00005806093fd5b2 */ /* 0x0002220008000100 */
[----:B------:R-:W-:Y:S01]  /*0900*/  NOP ;  /* 0x0000000000007918 */ /* 0x000fe20000000000 */
[----:B-12---:R-:W-:Y:S05]  /*0910*/  @!P2 BRA `(.L_x_3) ;  /* 0x000000000008a947 */ /* 0x006fea0003800000 */
[----:B0--34-:R-:W-:Y:S01]  /*0920*/  UCGABAR_ARV ;  /* 0x00000000000079c7 */ /* 0x019fe20008000000 */
[----:B------:R-:W-:Y:S05]  /*0930*/  BRA `(.L_x_4) ;  /* 0x0000000000047947 */ /* 0x000fea0003800000 */
.L_x_3:
[----:B0--34-:R-:W-:Y:S01]  /*0940*/  NOP ;  /* 0x0000000000007918 */ /* 0x019fe20000000000 */
.L_x_4:
[----:B------:R-:W-:Y:S01]  /*0950*/  ULDC.64 UR4, c[0x0][0x598] ;  /* 0x0001660000047ab9 */ /* 0x000fe20000000a00 */
[----:B------:R-:W-:Y:S01]  /*0960*/  ULDC.64 UR36, c[0x0][0x208] ;  /* 0x0000820000247ab9 */ /* 0x000fe20000000a00 */
[----:B------:R-:W-:-:S04]  /*0970*/  ISETP.NE.U32.AND P0, PT, RZ, UR4, PT ;  /* 0x00000004ff007c0c */ /* 0x000fc8000bf05070 */
[----:B------:R-:W-:-:S13]  /*0980*/  ISETP.NE.AND.EX P0, PT, RZ, UR5, PT, P0 ;  /* 0x00000005ff007c0c */ /* 0x000fda000bf05300 */
[----:B------:R-:W-:Y:S05]  /*0990*/  @!P0 BRA `(.L_x_5) ;  /* 0x00000000001c8947 */ /* 0x000fea0003800000 */
[----:B------:R-:W0:Y:S02]  /*09a0*/  LDC.64 R2, c[0x0][0x598] ;  /* 0x00016600ff027b82 */ /* 0x000e240000000a00 */
[----:B0-----:R-:W2:Y:S02]  /*09b0*/  LDG.E.64 R2, desc[UR36][R2.64] ;  /* 0x0000002402027981 */ /* 0x001ea4000c1e1b00 */
[----:B--2---:R-:W-:-:S04]  /*09c0*/  ISETP.NE.U32.AND P0, PT, R2, RZ, PT ;  /* 0x000000ff0200720c */ /* 0x004fc80003f05070 */
[----:B------:R-:W-:-:S13]  /*09d0*/  ISETP.NE.AND.EX P0, PT, R3, RZ, PT, P0 ;  /* 0x000000ff0300720c */ /* 0x000fda0003f05300 */
[----:B------:R-:W-:Y:S05]  /*09e0*/  @!P0 BRA `(.L_x_5) ;  /* 0x0000000000088947 */ /* 0x000fea0003800000 */
[----:B------:R0:W5:Y:S01]  /*09f0*/  LD.E R90, desc[UR36][R2.64] ;  /* 0x00000024025a7980 */ /* 0x000162000c101900 */
[----:B------:R-:W-:Y:S05]  /*0a00*/  BRA `(.L_x_6) ;  /* 0x0000000000247947 */ /* 0x000fea0003800000 */
.L_x_5:
[----:B------:R-:W-:Y:S02]  /*0a10*/  ULDC.64 UR4, c[0x0][0x588] ;  /* 0x0001620000047ab9 */ /* 0x000fe40000000a00 */
[----:B------:R-:W-:-:S04]  /*0a20*/  ISETP.NE.U32.AND P0, PT, RZ, UR4, PT ;  /* 0x00000004ff007c0c */ /* 0x000fc8000bf05070 */
[----:B------:R-:W-:-:S13]  /*0a30*/  ISETP.NE.AND.EX P0, PT, RZ, UR5, PT, P0 ;  /* 0x00000005ff007c0c */ /* 0x000fda000bf05300 */
[----:B------:R-:W-:Y:S05]  /*0a40*/  @!P0 BRA `(.L_x_7) ;  /* 0x00000000000c8947 */ /* 0x000fea0003800000 */
[----:B------:R-:W0:Y:S02]  /*0a50*/  LDC.64 R90, c[0x0][0x588] ;  /* 0x00016200ff5a7b82 */ /* 0x000e240000000a00 */
[----:B0-----:R1:W5:Y:S01]  /*0a60*/  LDG.E R90, desc[UR36][R90.64] ;  /* 0x000000245a5a7981 */ /* 0x001362000c1e1900 */
[----:B------:R-:W-:Y:S05]  /*0a70*/  BRA `(.L_x_6) ;  /* 0x0000000000087947 */ /* 0x000fea0003800000 */
.L_x_7:
[----:B------:R-:W-:Y:S02]  /*0a80*/  ULDC UR4, c[0x0][0x580] ;  /* 0x0001600000047ab9 */ /* 0x000fe40000000800 */
[----:B------:R-:W-:-:S07]  /*0a90*/  IMAD.U32 R90, RZ, RZ, UR4 ;  /* 0x00000004ff5a7e24 */ /* 0x000fce000f8e00ff */
.L_x_6:
[----:B------:R-:W-:Y:S02]  /*0aa0*/  ULDC.64 UR4, c[0x0][0x5a0] ;  /* 0x0001680000047ab9 */ /* 0x000fe40000000a00 */
[----:B------:R-:W-:-:S04]  /*0ab0*/  ISETP.NE.U32.AND P0, PT, RZ, UR4, PT ;  /* 0x00000004ff007c0c */ /* 0x000fc8000bf05070 */
[----:B------:R-:W-:-:S13]  /*0ac0*/  ISETP.NE.AND.EX P0, PT, RZ, UR5, PT, P0 ;  /* 0x00000005ff007c0c */ /* 0x000fda000bf05300 */
[----:B------:R-:W-:Y:S05]  /*0ad0*/  @!P0 BRA `(.L_x_8) ;  /* 0x00000000001c8947 */ /* 0x000fea0003800000 */
[----:B0-----:R-:W0:Y:S02]  /*0ae0*/  LDC.64 R2, c[0x0][0x5a0] ;  /* 0x00016800ff027b82 */ /* 0x001e240000000a00 */
[----:B0-----:R-:W2:Y:S02]  /*0af0*/  LDG.E.64 R2, desc[UR36][R2.64] ;  /* 0x0000002402027981 */ /* 0x001ea4000c1e1b00 */
[----:B--2---:R-:W-:-:S04]  /*0b00*/  ISETP.NE.U32.AND P0, PT, R2, RZ, PT ;  /* 0x000000ff0200720c */ /* 0x004fc80003f05070 */
[----:B------:R-:W-:-:S13]  /*0b10*/  ISETP.NE.AND.EX P0, PT, R3, RZ, PT, P0 ;  /* 0x000000ff0300720c */ /* 0x000fda0003f05300 */
[----:B------:R-:W-:Y:S05]  /*0b20*/  @!P0 BRA `(.L_x_8) ;  /* 0x0000000000088947 */ /* 0x000fea0003800000 */
[----:B-1----:R0:W5:Y:S01]  /*0b30*/  LD.E R91, desc[UR36][R2.64] ;  /* 0x00000024025b7980 */ /* 0x002162000c101900 */
[----:B------:R-:W-:Y:S05]  /*0b40*/  BRA `(.L_x_9) ;  /* 0x0000000000247947 */ /* 0x000fea0003800000 */
.L_x_8:
[----:B------:R-:W-:Y:S02]  /*0b50*/  ULDC.64 UR4, c[0x0][0x590] ;  /* 0x0001640000047ab9 */ /* 0x000fe40000000a00 */
[----:B------:R-:W-:-:S04]  /*0b60*/  ISETP.NE.U32.AND P0, PT, RZ, UR4, PT ;  /* 0x00000004ff007c0c */ /* 0x000fc8000bf05070 */
[----:B------:R-:W-:-:S13]  /*0b70*/  ISETP.NE.AND.EX P0, PT, RZ, UR5, PT, P0 ;  /* 0x00000005ff007c0c */ /* 0x000fda000bf05300 */
[----:B------:R-:W-:Y:S05]  /*0b80*/  @!P0 BRA `(.L_x_10) ;  /* 0x00000000000c8947 */ /* 0x000fea0003800000 */
[----:B0-----:R-:W1:Y:S02]  /*0b90*/  LDC.64 R2, c[0x0][0x590] ;  /* 0x00016400ff027b82 */ /* 0x001e640000000a00 */
[----:B-1----:R1:W5:Y:S01]  /*0ba0*/  LDG.E R91, desc[UR36][R2.64] ;  /* 0x00000024025b7981 */ /* 0x002362000c1e1900 */
[----:B------:R-:W-:Y:S05]  /*0bb0*/  BRA `(.L_x_9) ;  /* 0x0000000000087947 */ /* 0x000fea0003800000 */
.L_x_10:
[----:B------:R-:W-:Y:S02]  /*0bc0*/  ULDC UR4, c[0x0][0x584] ;  /* 0x0001610000047ab9 */ /* 0x000fe40000000800 */
[----:B-1----:R-:W-:-:S07]  /*0bd0*/  IMAD.U32 R91, RZ, RZ, UR4 ;  /* 0x00000004ff5b7e24 */ /* 0x002fce000f8e00ff */
.L_x_9:
[----:B01----:R-:W0:Y:S01]  /*0be0*/  LDC R2, c[0x0][0x65c] ;  /* 0x00019700ff027b82 */ /* 0x003e220000000800 */
[----:B------:R-:W-:Y:S01]  /*0bf0*/  ULDC UR6, c[0x0][0x28c] ;  /* 0x0000a30000067ab9 */ /* 0x000fe20000000800 */
[----:B------:R-:W-:Y:S01]  /*0c00*/  ISETP.NE.AND P0, PT, R10, 0x2, PT ;  /* 0x000000020a00780c */ /* 0x000fe20003f05270 */
[----:B------:R-:W-:Y:S01]  /*0c10*/  UIADD3 UR6, UR6, 0x7f, URZ ;  /* 0x0000007f06067890 */ /* 0x000fe2000fffe03f */
[----:B------:R-:W-:Y:S01]  /*0c20*/  IMAD.U32 R10, RZ, RZ, UR12 ;  /* 0x0000000cff0a7e24 */ /* 0x000fe2000f8e00ff */
[----:B------:R-:W-:Y:S01]  /*0c30*/  UMOV UR38, URZ ;  /* 0x0000003f00267c82 */ /* 0x000fe20008000000 */
[----:B------:R-:W-:Y:S01]  /*0c40*/  UMOV UR39, URZ ;  /* 0x0000003f00277c82 */ /* 0x000fe20008000000 */
[----:B------:R-:W-:Y:S01]  /*0c50*/  USHF.R.S32.HI UR7, URZ, 0x1f, UR6 ;  /* 0x0000001f3f077899 */ /* 0x000fe20008011406 */
[----:B------:R-:W-:-:S03]  /*0c60*/  ULDC.64 UR8, c[0x0][0x650] ;  /* 0x0001940000087ab9 */ /* 0x000fc60000000a00 */
[----:B------:R-:W-:-:S04]  /*0c70*/  ULEA.HI UR7, UR7, UR6, URZ, 0x7 ;  /* 0x0000000607077291 */ /* 0x000fc8000f8f383f */
[----:B------:R-:W-:Y:S01]  /*0c80*/  USHF.R.S32.HI UR40, URZ, 0x7, UR7 ;  /* 0x000000073f287899 */ /* 0x000fe20008011407 */
[----:B0-----:R-:W-:-:S13]  /*0c90*/  ISETP.NE.AND P1, PT, R2, 0x1, PT ;  /* 0x000000010200780c */ /* 0x001fda0003f25270 */
[----:B------:R-:W0:Y:S01]  /*0ca0*/  @P1 LDC R17, c[0x0][0x10] ;  /* 0x00000400ff111b82 */ /* 0x000e220000000800 */
[----:B------:R-:W-:Y:S02]  /*0cb0*/  @P1 IMAD.MOV.U32 R7, RZ, RZ, RZ ;  /* 0x000000ffff071224 */ /* 0x000fe400078e00ff */
[----:B------:R-:W-:-:S05]  /*0cc0*/  @P1 IMAD.MOV.U32 R11, RZ, RZ, RZ ;  /* 0x000000ffff0b1224 */ /* 0x000fca00078e00ff */
[----:B------:R-:W1:Y:S01]  /*0cd0*/  @!P1 LDC R3, c[0x0][0xc] ;  /* 0x00000300ff039b82 */ /* 0x000e620000000800 */
[----:B------:R-:W-:Y:S01]  /*0ce0*/  ULDC UR4, c[0x0][0xc] ;  /* 0x0000030000047ab9 */ /* 0x000fe20000000800 */
[----:B------:R-:W-:Y:S02]  /*0cf0*/  ULDC UR5, c[0x0][0x10] ;  /* 0x0000040000057ab9 */ /* 0x000fe40000000800 */
[----:B------:R-:W-:-:S04]  /*0d00*/  UIMAD.WIDE.U32 UR4, UR4, UR5, URZ ;  /* 0x00000005040472a5 */ /* 0x000fc8000f8e003f */
[----:B------:R-:W2:Y:S01]  /*0d10*/  LDC R0, c[0x0][0x14] ;  /* 0x00000500ff007b82 */ /* 0x000ea20000000800 */
[----:B0-----:R-:W-:-:S04]  /*0d20*/  @P1 IMAD.WIDE.U32 R16, R17, UR12, R6 ;  /* 0x0000000c11101c25 */ /* 0x001fc8000f8e0006 */
[----:B------:R-:W-:Y:S02]  /*0d30*/  @P1 IMAD.IADD R17, R17, 0x1, R11 ;  /* 0x0000000111111824 */ /* 0x000fe400078e020b */
[----:B------:R-:W-:Y:S02]  /*0d40*/  IMAD.MOV.U32 R11, RZ, RZ, RZ ;  /* 0x000000ffff0b7224 */ /* 0x000fe400078e00ff */
[----:B-1----:R-:W-:-:S04]  /*0d50*/  @!P1 IMAD.WIDE.U32 R10, R6, R3, R10 ;  /* 0x00000003060a9225 */ /* 0x002fc800078e000a */
[----:B------:R-:W-:Y:S02]  /*0d60*/  @!P1 IMAD.MOV.U32 R16, RZ, RZ, R10 ;  /* 0x000000ffff109224 */ /* 0x000fe400078e000a */
[----:B--2---:R-:W-:-:S04]  /*0d70*/  IMAD.WIDE.U32 R12, R0, UR4, RZ ;  /* 0x00000004000c7c25 */ /* 0x004fc8000f8e00ff */
[----:B------:R-:W-:Y:S01]  /*0d80*/  IMAD R3, R0, UR5, RZ ;  /* 0x0000000500037c24 */ /* 0x000fe2000f8e02ff */
[----:B------:R0:W-:Y:S01]  /*0d90*/  STL.64 [R1], R12 ;  /* 0x0000000c01007387 */ /* 0x0001e20000100a00 */
[----:B------:R-:W-:Y:S02]  /*0da0*/  @!P1 IMAD.MOV.U32 R17, RZ, RZ, R11 ;  /* 0x000000ffff119224 */ /* 0x000fe400078e000b */
[----:B------:R-:W-:Y:S01]  /*0db0*/  IMAD.IADD R0, R13, 0x1, R3 ;  /* 0x000000010d007824 */ /* 0x000fe200078e0203 */
[----:B------:R-:W-:Y:S06]  /*0dc0*/  @P0 BRA `(.L_x_11) ;  /* 0x0000000000200947 */ /* 0x000fec0003800000 */
[----:B------:R-:W-:Y:S01]  /*0dd0*/  UISETP.GE.U32.AND UP0, UPT, UR40, 0x3, UPT ;  /* 0x000000032800788c */ /* 0x000fe2000bf06070 */
[----:B------:R-:W-:Y:S01]  /*0de0*/  IADD3 R16, P0, R16, R12, RZ ;  /* 0x0000000c10107210 */ /* 0x000fe20007f1e0ff */
[----:B------:R-:W-:Y:S01]  /*0df0*/  UIMAD.WIDE.U32 UR4, UR40, -0x55555555, URZ ;  /* 0xaaaaaaab280478a5 */ /* 0x000fe2000f8e003f */
[----:B------:R-:W-:-:S03]  /*0e00*/  UMOV UR39, URZ ;  /* 0x0000003f00277c82 */ /* 0x000fc60008000000 */
[----:B------:R-:W-:Y:S01]  /*0e10*/  USHF.R.U32.HI UR4, URZ, 0x1, UR5 ;  /* 0x000000013f047899 */ /* 0x000fe20008011605 */
[----:B------:R-:W-:-:S03]  /*0e20*/  IMAD.X R17, R0, 0x1, R17, P0 ;  /* 0x0000000100117824 */ /* 0x000fc600000e0611 */
[----:B------:R-:W-:Y:S02]  /*0e30*/  UIMAD UR38, UR4, -0x3, UR40 ;  /* 0xfffffffd042678a4 */ /* 0x000fe4000f8e0228 */
[----:B------:R-:W-:-:S12]  /*0e40*/  @UP0 ULOP3.LUT UR39, UR4, 0x1, URZ, 0xc0, !UPT ;  /* 0x0000000104270892 */ /* 0x000fd8000f8ec03f */
.L_x_11:
[----:B------:R-:W-:Y:S01]  /*0e50*/  ISETP.GE.U32.AND P0, PT, R16, UR8, PT ;  /* 0x0000000810007c0c */ /* 0x000fe2000bf06070 */
[----:B------:R-:W-:Y:S01]  /*0e60*/  IMAD.MOV.U32 R22, RZ, RZ, -0x1 ;  /* 0xffffffffff167424 */ /* 0x000fe200078e00ff */
[----:B------:R-:W-:Y:S01]  /*0e70*/  PRMT R3, RZ, 0x7610, R3 ;  /* 0x00007610ff037816 */ /* 0x000fe20000000003 */
[----:B------:R-:W-:Y:S01]  /*0e80*/  IMAD.MOV.U32 R18, RZ, RZ, -0x1 ;  /* 0xffffffffff127424 */ /* 0x000fe200078e00ff */
[----:B------:R-:W-:Y:S01]  /*0e90*/  ISETP.GE.U32.AND.EX P0, PT, R17, UR9, PT, P0 ;  /* 0x0000000911007c0c */ /* 0x000fe2000bf06100 */
[----:B------:R-:W-:-:S12]  /*0ea0*/  IMAD.MOV.U32 R19, RZ, RZ, -0x1 ;  /* 0xffffffffff137424 */ /* 0x000fd800078e00ff */
[----:B------:R-:W-:Y:S05]  /*0eb0*/  @P0 BRA `(.L_x_12) ;  /* 0x0000000400280947 */ /* 0x000fea0003800000 */
[----:B------:R-:W1:Y:S01]  /*0ec0*/  LDC.64 R26, c[0x0][0x628] ;  /* 0x00018a00ff1a7b82 */ /* 0x000e620000000a00 */
[----:B------:R-:W-:Y:S02]  /*0ed0*/  IMAD.MOV.U32 R10, RZ, RZ, R16 ;  /* 0x000000ffff0a7224 */ /* 0x000fe400078e0010 */
[----:B------:R-:W-:-:S05]  /*0ee0*/  IMAD.MOV.U32 R11, RZ, RZ, R17 ;  /* 0x000000ffff0b7224 */ /* 0x000fca00078e0011 */
[----:B------:R-:W2:Y:S08]  /*0ef0*/  LDC R18, c[0x0][0x630] ;  /* 0x00018c00ff127b82 */ /* 0x000eb00000000800 */
[----:B------:R-:W3:Y:S01]  /*0f00*/  LDC.64 R28, c[0x0][0x620] ;  /* 0x00018800ff1c7b82 */ /* 0x000ee20000000a00 */
[----:B-1----:R-:W-:-:S04]  /*0f10*/  ISETP.NE.U32.AND P0, PT, R26, RZ, PT ;  /* 0x000000ff1a00720c */ /* 0x002fc80003f05070 */
[----:B------:R-:W-:-:S13]  /*0f20*/  ISETP.NE.AND.EX P0, PT, R27, RZ, PT, P0 ;  /* 0x000000ff1b00720c */ /* 0x000fda0003f05300 */
[----:B--23--:R-:W-:Y:S05]  /*0f30*/  @!P0 BRA `(.L_x_13) ;  /* 0x0000000000288947 */ /* 0x00cfea0003800000 */
[----:B------:R-:W1:Y:S02]  /*0f40*/  LDC R3, c[0x0][0x634] ;  /* 0x00018d00ff037b82 */ /* 0x000e640000000800 */
[----:B-1----:R-:W-:-:S05]  /*0f50*/  IADD3 R3, P0, R16, R3, RZ ;  /* 0x0000000310037210 */ /* 0x002fca0007f1e0ff */
[----:B------:R-:W-:-:S04]  /*0f60*/  IMAD.X R19, RZ, RZ, R17, P0 ;  /* 0x000000ffff137224 */ /* 0x000fc800000e0611 */
[----:B------:R-:W-:-:S04]  /*0f70*/  IMAD.WIDE.U32 R10, R19, R26, RZ ;  /* 0x0000001a130a7225 */ /* 0x000fc800078e00ff */
[----:B0-----:R-:W-:-:S04]  /*0f80*/  IMAD.WIDE.U32 R12, P0, R3, R27, R10 ;  /* 0x0000001b030c7225 */ /* 0x001fc8000780000a */
[----:B------:R-:W-:-:S04]  /*0f90*/  IMAD.WIDE.U32 R10, R3, R26, RZ ;  /* 0x0000001a030a7225 */ /* 0x000fc800078e00ff */
[----:B------:R-:W-:Y:S01]  /*0fa0*/  IMAD.X R15, RZ, RZ, RZ, P0 ;  /* 0x000000ffff0f7224 */ /* 0x000fe200000e06ff */
[----:B------:R-:W-:Y:S01]  /*0fb0*/  IADD3 RZ, P0, R11, R12, RZ ;  /* 0x0000000c0bff7210 */ /* 0x000fe20007f1e0ff */
[----:B------:R-:W-:-:S04]  /*0fc0*/  IMAD.MOV.U32 R14, RZ, RZ, R13 ;  /* 0x000000ffff0e7224 */ /* 0x000fc800078e000d */
[----:B------:R-:W-:-:S08]  /*0fd0*/  IMAD.WIDE.U32.X R10, R19, R27, R14, P0 ;  /* 0x0000001b130a7225 */ /* 0x000fd000000e040e */
.L_x_13:
[----:B------:R-:W1:Y:S01]  /*0fe0*/  LDC.64 R32, c[0x0][0x640] ;  /* 0x00019000ff207b82 */ /* 0x000e620000000a00 */
[-CC-:B------:R-:W-:Y:S02]  /*0ff0*/  SHF.R.U64 R30, R10, R18.reuse, R11.reuse ;  /* 0x000000120a1e7219 */ /* 0x180fe4000000120b */
[----:B------:R-:W-:Y:S02]  /*1000*/  SHF.R.U32.HI R3, RZ, R18, R11 ;  /* 0x00000012ff037219 */ /* 0x000fe4000001160b */
[----:B0-----:R-:W-:-:S03]  /*1010*/  IADD3 R13, P0, RZ, -R30, RZ ;  /* 0x8000001eff0d7210 */ /* 0x001fc60007f1e0ff */
[----:B------:R-:W0:Y:S02]  /*1020*/  LDC R14, c[0x0][0x618] ;  /* 0x00018600ff0e7b82 */ /* 0x000e240000000800 */
[----:B------:R-:W-:Y:S02]  /*1030*/  IMAD.X R3, RZ, RZ, ~R3, P0 ;  /* 0x000000ffff037224 */ /* 0x000fe400000e0e03 */
[----:B------:R-:W-:-:S04]  /*1040*/  IMAD.WIDE.U32 R10, R13, R28, R16 ;  /* 0x0000001c0d0a7225 */ /* 0x000fc800078e0010 */
[----:B------:R-:W2:Y:S01]  /*1050*/  LDC R15, c[0x0][0x608] ;  /* 0x00018200ff0f7b82 */ /* 0x000ea20000000800 */
[----:B------:R-:W-:Y:S02]  /*1060*/  IMAD R12, R3, R28, RZ ;  /* 0x0000001c030c7224 */ /* 0x000fe400078e02ff */
[----:B------:R-:W-:Y:S02]  /*1070*/  IMAD.MOV.U32 R28, RZ, RZ, 0x1 ;  /* 0x00000001ff1c7424 */ /* 0x000fe400078e00ff */
[----:B------:R-:W-:Y:S02]  /*1080*/  IMAD R3, R13, R29, R12 ;  /* 0x0000001d0d037224 */ /* 0x000fe400078e020c */
[----:B------:R-:W-:Y:S01]  /*1090*/  IMAD.MOV.U32 R12, RZ, RZ, -0x1 ;  /* 0xffffffffff0c7424 */ /* 0x000fe200078e00ff */
[----:B------:R-:W3:Y:S01]  /*10a0*/  LDC R31, c[0x0][0x658] ;  /* 0x00019600ff1f7b82 */ /* 0x000ee20000000800 */
[----:B------:R-:W-:Y:S01]  /*10b0*/  IMAD.IADD R3, R11, 0x1, R3 ;  /* 0x000000010b037824 */ /* 0x000fe200078e0203 */
[----:B-1----:R-:W-:-:S04]  /*10c0*/  ISETP.NE.U32.AND P0, PT, R32, RZ, PT ;  /* 0x000000ff2000720c */ /* 0x002fc80003f05070 */
[----:B------:R-:W-:Y:S02]  /*10d0*/  ISETP.NE.AND.EX P0, PT, R33, RZ, PT, P0 ;  /* 0x000000ff2100720c */ /* 0x000fe40003f05300 */
[----:B------:R-:W1:Y:S01]  /*10e0*/  LDC R24, c[0x0][0x600] ;  /* 0x00018000ff187b82 */ /* 0x000e620000000800 */
[-CC-:B0-----:R-:W-:Y:S02]  /*10f0*/  SHF.R.U64 R27, R10, R14.reuse, R3.reuse ;  /* 0x0000000e0a1b7219 */ /* 0x181fe40000001203 */
[----:B------:R-:W-:-:S05]  /*1100*/  SHF.R.U32.HI R10, RZ, R14, R3 ;  /* 0x0000000eff0a7219 */ /* 0x000fca0000011603 */
[----:B------:R-:W0:Y:S01]  /*1110*/  LDC R22, c[0x0][0x648] ;  /* 0x00019200ff167b82 */ /* 0x000e220000000800 */
[-CC-:B--2---:R-:W-:Y:S02]  /*1120*/  SHF.R.U64 R35, R27, R15.reuse, R10.reuse ;  /* 0x0000000f1b237219 */ /* 0x184fe4000000120a */
[----:B------:R-:W-:-:S05]  /*1130*/  SHF.R.U32.HI R10, RZ, R15, R10 ;  /* 0x0000000fff0a7219 */ /* 0x000fca000001160a */
[----:B------:R-:W2:Y:S01]  /*1140*/  LDC R26, c[0x0][0x638] ;  /* 0x00018e00ff1a7b82 */ /* 0x000ea20000000800 */
[-CC-:B---3--:R-:W-:Y:S02]  /*1150*/  SHF.R.U64 R34, R35, R31.reuse, R10.reuse ;  /* 0x0000001f23227219 */ /* 0x188fe4000000120a */
[-C--:B------:R-:W-:Y:S02]  /*1160*/  SHF.L.U32 R3, R12, R31.reuse, RZ ;  /* 0x0000001f0c037219 */ /* 0x080fe400000006ff */
[----:B------:R-:W-:Y:S01]  /*1170*/  SHF.R.U32.HI R11, RZ, R31, R10 ;  /* 0x0000001fff0b7219 */ /* 0x000fe2000001160a */
[----:B------:R-:W-:Y:S01]  /*1180*/  IMAD.MOV.U32 R10, RZ, RZ, R34 ;  /* 0x000000ffff0a7224 */ /* 0x000fe200078e0022 */
[----:B------:R-:W-:Y:S01]  /*1190*/  LOP3.LUT R18, RZ, R3, RZ, 0x33, !PT ;  /* 0x00000003ff127212 */ /* 0x000fe200078e33ff */
[----:B------:R-:W3:Y:S01]  /*11a0*/  LDC R29, c[0x0][0x610] ;  /* 0x00018400ff1d7b82 */ /* 0x000ee20000000800 */
[----:B------:R-:W-:Y:S05]  /*11b0*/  @!P0 BRA `(.L_x_14) ;  /* 0x0000000000288947 */ /* 0x000fea0003800000 */
[----:B------:R-:W4:Y:S02]  /*11c0*/  LDC R3, c[0x0][0x64c] ;  /* 0x00019300ff037b82 */ /* 0x000f240000000800 */
[----:B----4-:R-:W-:-:S05]  /*11d0*/  IADD3 R3, P0, R34, R3, RZ ;  /* 0x0000000322037210 */ /* 0x010fca0007f1e0ff */
[----:B------:R-:W-:-:S04]  /*11e0*/  IMAD.X R19, RZ, RZ, R11, P0 ;  /* 0x000000ffff137224 */ /* 0x000fc800000e060b */
[----:B------:R-:W-:-:S04]  /*11f0*/  IMAD.WIDE.U32 R10, R19, R32, RZ ;  /* 0x00000020130a7225 */ /* 0x000fc800078e00ff */
[----:B------:R-:W-:-:S04]  /*1200*/  IMAD.WIDE.U32 R12, P0, R3, R33, R10 ;  /* 0x00000021030c7225 */ /* 0x000fc8000780000a */
[----:B------:R-:W-:-:S04]  /*1210*/  IMAD.WIDE.U32 R10, R3, R32, RZ ;  /* 0x00000020030a7225 */ /* 0x000fc800078e00ff */
[----:B------:R-:W-:Y:S01]  /*1220*/  IMAD.X R15, RZ, RZ, RZ, P0 ;  /* 0x000000ffff0f7224 */ /* 0x000fe200000e06ff */
[----:B------:R-:W-:Y:S01]  /*1230*/  IADD3 RZ, P0, R11, R12, RZ ;  /* 0x0000000c0bff7210 */ /* 0x000fe20007f1e0ff */
[----:B------:R-:W-:-:S04]  /*1240*/  IMAD.MOV.U32 R14, RZ, RZ, R13 ;  /* 0x000000ffff0e7224 */ /* 0x000fc800078e000d */
[----:B------:R-:W-:-:S08]  /*1250*/  IMAD.WIDE.U32.X R10, R19, R33, R14, P0 ;  /* 0x00000021130a7225 */ /* 0x000fd000000e040e */
.L_x_14:
[----:B0-----:R-:W-:Y:S01]  /*1260*/  SHF.R.U64 R7, R10, R22, R11 ;  /* 0x000000160a077219 */ /* 0x001fe2000000120b */
[----:B-1----:R-:W-:Y:S01]  /*1270*/  VIADD R10, R24, 0xffffffff ;  /* 0xffffffff180a7836 */ /* 0x002fe20000000000 */
[----:B------:R-:W-:Y:S01]  /*1280*/  SHF.L.U32 R3, R28, R31, RZ ;  /* 0x0000001f1c037219 */ /* 0x000fe200000006ff */
[----:B------:R-:W-:Y:S01]  /*1290*/  @P1 IMAD R21, R25, R20, R6 ;  /* 0x0000001419151224 */ /* 0x000fe200078e0206 */
[----:B------:R-:W-:Y:S01]  /*12a0*/  LOP3.LUT R18, R35, R18, RZ, 0xc0, !PT ;  /* 0x0000001223127212 */ /* 0x000fe200078ec0ff */
[----:B------:R-:W-:Y:S02]  /*12b0*/  IMAD.MOV R11, RZ, RZ, -R7 ;  /* 0x000000ffff0b7224 */ /* 0x000fe400078e0a07 */
[----:B------:R-:W-:Y:S02]  /*12c0*/  IMAD.MOV.U32 R6, RZ, RZ, 0x1 ;  /* 0x00000001ff067424 */ /* 0x000fe400078e00ff */
[----:B------:R-:W-:Y:S01]  /*12d0*/  IMAD R18, R3, R7, R18 ;  /* 0x0000000703127224 */ /* 0x000fe200078e0212 */
[----:B------:R-:W-:Y:S01]  /*12e0*/  LOP3.LUT R7, R27, R10, RZ, 0xc0, !PT ;  /* 0x0000000a1b077212 */ /* 0x000fe200078ec0ff */
[----:B--2---:R-:W-:-:S02]  /*12f0*/  IMAD R3, R11, R26, R34 ;  /* 0x0000001a0b037224 */ /* 0x004fc400078e0222 */
[----:B---3--:R-:W-:Y:S02]  /*1300*/  IMAD R22, R18, R29, R21 ;  /* 0x0000001d12167224 */ /* 0x008fe400078e0215 */
[----:B------:R-:W-:Y:S01]  /*1310*/  IMAD R7, R3, R24, R7 ;  /* 0x0000001803077224 */ /* 0x000fe200078e0207 */
[----:B------:R-:W-:Y:S01]  /*1320*/  PRMT R3, R6, 0x7610, R3 ;  /* 0x0000761006037816 */ /* 0x000fe20000000003 */
[----:B------:R-:W-:-:S03]  /*1330*/  IMAD.MOV.U32 R19, RZ, RZ, R30 ;  /* 0x000000ffff137224 */ /* 0x000fc600078e001e */
[----:B------:R-:W-:Y:S02]  /*1340*/  SEL R18, R7, R22, !P1 ;  /* 0x0000001607127207 */ /* 0x000fe40004800000 */
[----:B------:R-:W-:-:S07]  /*1350*/  SEL R22, R22, R7, !P1 ;  /* 0x0000000716167207 */ /* 0x000fce0004800000 */
.L_x_12:
[----:B------:R-:W-:Y:S05]  /*1360*/  @!P2 BRA `(.L_x_15) ;  /* 0x00000000000ca947 */ /* 0x000fea0003800000 */
[----:B------:R-:W-:Y:S01]  /*1370*/  UCGABAR_WAIT ;  /* 0x0000000000007dc7 */ /* 0x000fe20008000000 */
[----:B------:R-:W-:Y:S01]  /*1380*/  CCTL.IVALL ;  /* 0x00000000ff00798f */ /* 0x000fe20002000000 */
[----:B------:R-:W-:Y:S05]  /*1390*/  BRA `(.L_x_16) ;  /* 0x0000000000047947 */ /* 0x000fea0003800000 */
.L_x_15:
[----:B------:R-:W-:Y:S06]  /*13a0*/  BAR.SYNC.DEFER_BLOCKING 0x0 ;  /* 0x0000000000007b1d */ /* 0x000fec0000010000 */
.L_x_16:
[----:B------:R-:W-:Y:S05]  /*13b0*/  @!P4 BRA `(.L_x_17) ;  /* 0x000000580060c947 */ /* 0x000fea0003800000 */
[----:B------:R-:W-:-:S13]  /*13c0*/  ISETP.GT.U32.AND P0, PT, R36, 0x1, PT ;  /* 0x000000012400780c */ /* 0x000fda0003f04070 */
[----:B------:R-:W-:Y:S05]  /*13d0*/  @P0 EXIT ;  /* 0x000000000000094d */ /* 0x000fea0003800000 */
.L_x_18:
[----:B------:R-:W-:-:S08]  /*13e0*/  NOP ;  /* 0x0000000000007918 */ /* 0x000fd00000000000 */
[----:B------:R-:W1:Y:S02]  /*13f0*/  USETMAXREG.TRY_ALLOC.CTAPOOL UP0, 0xe8 ;  /* 0x000000e8000079c8 */ /* 0x000e640008000600 */
[----:B-1----:R-:W-:-:S13]  /*1400*/  PLOP3.LUT P0, PT, PT, PT, UP0, 0x80, 0x0 ;  /* 0x000000000000781c */ /* 0x002fda0003f0f008 */
[----:B------:R-:W-:Y:S05]  /*1410*/  @!P0 BRA `(.L_x_18) ;  /* 0xfffffffc00f08947 */ /* 0x000fea000383ffff */
[----:B------:R-:W-:-:S13]  /*1420*/  LOP3.LUT P0, RZ, R3, 0xff, RZ, 0xc0, !PT ;  /* 0x000000ff03ff7812 */ /* 0x000fda000780c0ff */
[----:B------:R-:W-:Y:S05]  /*1430*/  @!P0 EXIT ;  /* 0x000000000000894d */ /* 0x000fea0003800000 */
[----:B------:R-:W2:Y:S01]  /*1440*/  LDL.64 R10, [R1] ;  /* 0x00000000010a7983 */ /* 0x000ea20000100a00 */
[CC--:B------:R-:W-:Y:S01]  /*1450*/  LEA.HI R3, R8.reuse, R5.reuse, RZ, 0x2 ;  /* 0x0000000508037211 */ /* 0x0c0fe200078f10ff */
[----:B------:R-:W1:Y:S01]  /*1460*/  S2UR UR4, SR_CgaCtaId ;  /* 0x00000000000479c3 */ /* 0x000e620000008800 */
[----:B------:R-:W-:Y:S01]  /*1470*/  LEA.HI R8, R8, R5, RZ, 0x5 ;  /* 0x0000000508087211 */ /* 0x000fe200078f28ff */
[----:B------:R-:W-:Y:S01]  /*1480*/  UISETP.LT.AND UP0, UPT, UR40, 0x1, UPT ;  /* 0x000000012800788c */ /* 0x000fe2000bf01270 */
[--C-:B------:R-:W-:Y:S01]  /*1490*/  SHF.R.S32.HI R92, RZ, 0x2, R3.reuse ;  /* 0x00000002ff5c7819 */ /* 0x100fe20000011403 */
[----:B------:R-:W-:Y:S01]  /*14a0*/  UIADD3 UR5, UR43, -0x1, URZ ;  /* 0xffffffff2b057890 */ /* 0x000fe2000fffe03f */
[----:B------:R-:W-:Y:S01]  /*14b0*/  SHF.R.S32.HI R7, RZ, 0x1f, R3 ;  /* 0x0000001fff077819 */ /* 0x000fe20000011403 */
[----:B------:R-:W-:Y:S01]  /*14c0*/  USEL UR42, UR40, 0x1, UP0 ;  /* 0x00000001282a7887 */ /* 0x000fe20008000000 */
[----:B------:R-:W-:Y:S01]  /*14d0*/  LOP3.LUT R4, R3, 0xfffffffc, RZ, 0xc0, !PT ;  /* 0xfffffffc03047812 */ /* 0x000fe200078ec0ff */
[----:B------:R-:W3:Y:S01]  /*14e0*/  LDC R98, c[0x0][0x658] ;  /* 0x00019600ff627b82 */ /* 0x000ee20000000800 */
[----:B------:R-:W-:Y:S01]  /*14f0*/  LEA.HI R7, R7, R92, RZ, 0x3 ;  /* 0x0000005c07077211 */ /* 0x000fe200078f18ff */
[----:B------:R-:W-:Y:S01]  /*1500*/  UMOV UR41, 0x400 ;  /* 0x0000040000297882 */ /* 0x000fe20000000000 */
[----:B------:R-:W-:Y:S01]  /*1510*/  SHF.R.S32.HI R3, RZ, 0x5, R8 ;  /* 0x00000005ff037819 */ /* 0x000fe20000011408 */
[----:B------:R-:W-:Y:S01]  /*1520*/  UISETP.NE.AND UP0, UPT, UR5, URZ, UPT ;  /* 0x0000003f0500728c */ /* 0x000fe2000bf05270 */
[----:B------:R-:W-:Y:S01]  /*1530*/  LOP3.LUT R7, R7, 0xfffffff8, RZ, 0xc0, !PT ;  /* 0xfffffff807077812 */ /* 0x000fe200078ec0ff */
[----:B------:R-:W-:Y:S01]  /*1540*/  IMAD.IADD R4, R5, 0x1, -R4 ;  /* 0x0000000105047824 */ /* 0x000fe200078e0a04 */
[----:B------:R-:W-:Y:S01]  /*1550*/  ULDC UR6, c[0x0][0x284] ;  /* 0x0000a10000067ab9 */ /* 0x000fe20000000800 */
[----:B------:R-:W4:Y:S01]  /*1560*/  LDC.64 R96, c[0x0][0x5c8] ;  /* 0x00017200ff607b82 */ /* 0x000f220000000a00 */
[----:B------:R-:W-:Y:S01]  /*1570*/  IMAD.MOV.U32 R5, RZ, RZ, 0x1 ;  /* 0x00000001ff057424 */ /* 0x000fe200078e00ff */
[----:B------:R-:W-:Y:S01]  /*1580*/  LOP3.LUT R104, R23, 0x1, RZ, 0xfc, !PT ;  /* 0x0000000117687812 */ /* 0x000fe200078efcff */
[----:B------:R-:W-:Y:S01]  /*1590*/  IMAD.IADD R92, R92, 0x1, -R7 ;  /* 0x000000015c5c7824 */ /* 0x000fe200078e0a07 */
[----:B------:R-:W-:Y:S01]  /*15a0*/  USHF.L.U32 UR45, UR40, 0x1, URZ ;  /* 0x00000001282d7899 */ /* 0x000fe2000800063f */
[----:B------:R-:W-:Y:S01]  /*15b0*/  IMAD.SHL.U32 R94, R4, 0x2, RZ ;  /* 0x00000002045e7824 */ /* 0x000fe200078e00ff */
[----:B------:R-:W-:Y:S01]  /*15c0*/  UIADD3 UR42, -UR42, UR40, URZ ;  /* 0x000000282a2a7290 */ /* 0x000fe2000fffe13f */
[--C-:B------:R-:W-:Y:S01]  /*15d0*/  IMAD R103, R3, -0x10, -R92.reuse ;  /* 0xfffffff003677824 */ /* 0x100fe200078e0a5c */
[----:B------:R-:W0:Y:S01]  /*15e0*/  LDC R99, c[0x0][0x288] ;  /* 0x0000a200ff637b82 */ /* 0x000e220000000800 */
[----:B------:R-:W-:Y:S01]  /*15f0*/  SHF.R.S32.HI R93, RZ, 0x1f, R92 ;  /* 0x0000001fff5d7819 */ /* 0x000fe2000001145c */
[----:B-1----:R-:W-:Y:S01]  /*1600*/  ULEA UR41, UR4, UR41, 0x18 ;  /* 0x0000002904297291 */ /* 0x002fe2000f8ec03f */
[----:B------:R-:W-:Y:S01]  /*1610*/  SHF.R.S32.HI R95, RZ, 0x1f, R94 ;  /* 0x0000001fff5f7819 */ /* 0x000fe2000001145e */
[----:B------:R-:W-:Y:S01]  /*1620*/  USHF.L.U32 UR4, UR5, 0x3, URZ ;  /* 0x0000000305047899 */ /* 0x000fe2000800063f */
[----:B------:R-:W-:Y:S01]  /*1630*/  VIADD R103, R103, UR6 ;  /* 0x0000000667677c36 */ /* 0x000fe20008000000 */
[----:B------:R-:W-:Y:S01]  /*1640*/  USEL UR5, URZ, 0x1, UP0 ;  /* 0x000000013f057887 */ /* 0x000fe20008000000 */
[----:B------:R-:W-:Y:S01]  /*1650*/  IMAD.WIDE R92, R3, 0x10, R92 ;  /* 0x00000010035c7825 */ /* 0x000fe200078e025c */
[----:B------:R-:W1:Y:S01]  /*1660*/  LDC R101, c[0x0][0x600] ;  /* 0x00018000ff657b82 */ /* 0x000e620000000800 */
[----:B------:R-:W-:-:S02]  /*1670*/  UIADD3 UR46, UR41, 0x40, URZ ;  /* 0x00000040292e7890 */ /* 0x000fc4000fffe03f */
[----:B------:R-:W-:Y:S01]  /*1680*/  IMAD.MOV.U32 R3, RZ, RZ, -0x1 ;  /* 0xffffffffff037424 */ /* 0x000fe200078e00ff */
[----:B------:R-:W-:Y:S01]  /*1690*/  ULOP3.LUT UR4, UR4, 0x8, URZ, 0xc0, !UPT ;  /* 0x0000000804047892 */ /* 0x000fe2000f8ec03f */
[----:B------:R-:W-:Y:S01]  /*16a0*/  IMAD.U32 R105, RZ, RZ, UR5 ;  /* 0x00000005ff697e24 */ /* 0x000fe2000f8e00ff */
[----:B------:R-:W-:Y:S02]  /*16b0*/  ULEA UR43, UR43, UR46, 0x3 ;  /* 0x0000002e2b2b7291 */ /* 0x000fe4000f8e183f */
[-C--:B---3--:R-:W-:Y:S01]  /*16c0*/  SHF.L.U32 R3, R3, R98.reuse, RZ ;  /* 0x0000006203037219 */ /* 0x088fe200000006ff */
[----:B------:R-:W-:Y:S01]  /*16d0*/  ULOP3.LUT UR47, UR4, 0x8, URZ, 0x3c, !UPT ;  /* 0x00000008042f7892 */ /* 0x000fe2000f8e3c3f */
[C---:B----4-:R-:W-:Y:S01]  /*16e0*/  SHF.L.U64.HI R97, R96.reuse, 0x3, R97 ;  /* 0x0000000360617819 */ /* 0x050fe20000010261 */
[----:B------:R-:W-:Y:S01]  /*16f0*/  IMAD.SHL.U32 R96, R96, 0x8, RZ ;  /* 0x0000000860607824 */ /* 0x000fe200078e00ff */
[----:B------:R-:W-:Y:S01]  /*1700*/  SHF.L.U32 R98, R5, R98, RZ ;  /* 0x0000006205627219 */ /* 0x000fe200000006ff */
[----:B------:R-:W-:Y:S01]  /*1710*/  ULOP3.LUT UR44, UR4, 0x18, URZ, 0x3c, !UPT ;  /* 0x00000018042c7892 */ /* 0x000fe2000f8e3c3f */
[----:B------:R-:W-:Y:S01]  /*1720*/  LOP3.LUT R102, RZ, R3, RZ, 0x33, !PT ;  /* 0x00000003ff667212 */ /* 0x000fe200078e33ff */
[----:B0-----:R-:W-:-:S02]  /*1730*/  IMAD R99, R4, -0x2, R99 ;  /* 0xfffffffe04637824 */ /* 0x001fc400078e0263 */
[----:B-1----:R-:W-:Y:S01]  /*1740*/  VIADD R101, R101, 0xffffffff ;  /* 0xffffffff65657836 */ /* 0x002fe20000000000 */
[----:B--2---:R-:W-:-:S07]  /*1750*/  SHF.L.U64.HI R100, R10, 0x1, R0 ;  /* 0x000000010a647819 */ /* 0x004fce0000010200 */
.L_x_166:
[----:B------:R-:W-:-:S04]  /*1760*/  SHF.L.U32 R0, R105, 0x1f, RZ ;  /* 0x0000001f69007819 */ /* 0x000fc800000006ff */
[----:B------:R-:W0:Y:S02]  /*1770*/  SYNCS.PHASECHK.TRANS64.TRYWAIT P0, [UR43+-0x8], R0 ;  /* 0xfffff800ff0075a7 */ /* 0x000e24000800016b */
[----:B01-34-:R-:W-:Y:S05]  /*1780*/  @!P0 BRA `(.L_x_19) ;  /* 0x0000006400bc8947 */ /* 0x01bfea0003800000 */
.L_x_187:
[----:B------:R-:W-:Y:S02]  /*1790*/  ULDC UR4, c[0x0][0x28c] ;  /* 0x0000a30000047ab9 */ /* 0x000fe40000000800 */
[----:B------:R-:W-:-:S13]  /*17a0*/  ISETP.LT.AND P0, PT, RZ, UR4, PT ;  /* 0x00000004ff007c0c */ /* 0x000fda000bf01270 */
[----:B------:R-:W-:Y:S05]  /*17b0*/  @P0 BRA `(.L_x_20) ;  /* 0x0000000000400947 */ /* 0x000fea0003800000 */
[----:B0-----:R-:W-:Y:S01]  /*17c0*/  MOV R0, 0x0 ;  /* 0x0000000000007802 */ /* 0x001fe20000000f00 */
[----:B------:R-:W-:Y:S01]  /*17d0*/  ULDC.64 UR4, c[0x4][0x68] ;  /* 0x01001a0000047ab9 */ /* 0x000fe20000000a00 */
[----:B------:R-:W-:Y:S01]  /*17e0*/  ULDC.64 UR6, c[0x4][0x8] ;  /* 0x0100020000067ab9 */ /* 0x000fe20000000a00 */
[----:B------:R-:W-:Y:S01]  /*17f0*/  IMAD.U32 R4, RZ, RZ, UR4 ;  /* 0x00000004ff047e24 */ /* 0x000fe2000f8e00ff */
[----:B------:R0:W1:Y:S01]  /*1800*/  LDC.64 R14, c[0x4][R0] ;  /* 0x01000000000e7b82 */ /* 0x0000620000000a00 */
[----:B------:R-:W-:Y:S01]  /*1810*/  IMAD.U32 R5, RZ, RZ, UR5 ;  /* 0x00000005ff057e24 */ /* 0x000fe2000f8e00ff */
[----:B------:R-:W-:Y:S01]  /*1820*/  ULDC.64 UR4, c[0x4][0x70] ;  /* 0x01001c0000047ab9 */ /* 0x000fe20000000a00 */
[----:B------:R-:W-:Y:S02]  /*1830*/  IMAD.U32 R10, RZ, RZ, UR6 ;  /* 0x00000006ff0a7e24 */ /* 0x000fe4000f8e00ff */
[----:B------:R-:W-:Y:S02]  /*1840*/  IMAD.U32 R6, RZ, RZ, UR4 ;  /* 0x00000004ff067e24 */ /* 0x000fe4000f8e00ff */
[----:B------:R-:W-:-:S02]  /*1850*/  IMAD.U32 R7, RZ, RZ, UR5 ;  /* 0x00000005ff077e24 */ /* 0x000fc4000f8e00ff */
[----:B------:R-:W-:Y:S02]  /*1860*/  IMAD.U32 R11, RZ, RZ, UR7 ;  /* 0x00000007ff0b7e24 */ /* 0x000fe4000f8e00ff */
[----:B------:R-:W-:Y:S02]  /*1870*/  IMAD.MOV.U32 R8, RZ, RZ, 0x1e1 ;  /* 0x000001e1ff087424 */ /* 0x000fe400078e00ff */
[----:B------:R-:W-:Y:S02]  /*1880*/  IMAD.MOV.U32 R12, RZ, RZ, 0x1 ;  /* 0x00000001ff0c7424 */ /* 0x000fe400078e00ff */
[----:B0-----:R-:W-:-:S07]  /*1890*/  IMAD.MOV.U32 R13, RZ, RZ, RZ ;  /* 0x000000ffff0d7224 */ /* 0x001fce00078e00ff */
[----:B------:R-:W-:-:S07]  /*18a0*/  LEPC R20, `(.L_x_20) ;  /* 0x000000001014794e */ /* 0x000fce0000000000 */
[----:B-1---5:R-:W-:Y:S05]  /*18b0*/  CALL.ABS.NOINC R14 ;  /* 0x000000000e007343 */ /* 0x022fea0003c00000 */
.L_x_20:
[----:B------:R-:W-:-:S13]  /*18c0*/  ISETP.NE.AND P0, PT, R104, 0x3, PT ;  /* 0x000000036800780c */ /* 0x000fda0003f05270 */
[----:B------:R-:W-:Y:S05]  /*18d0*/  @!P0 BRA `(.L_x_21) ;  /* 0x0000000000048947 */ /* 0x000fea0003800000 */
[----:B------:R-:W-:Y:S01]  /*18e0*/  BPT.TRAP 0x1 ;  /* 0x000000040000795c */ /* 0x000fe20000300000 */
.L_x_21:
[----:B0-----:R-:W-:Y:S02]  /*18f0*/  IMAD.U32 R3, RZ, RZ, UR38 ;  /* 0x00000026ff037e24 */ /* 0x001fe4000f8e00ff */
[----:B------:R-:W-:-:S03]  /*1900*/  IMAD.U32 R0, RZ, RZ, UR39 ;  /* 0x00000027ff007e24 */ /* 0x000fc6000f8e00ff */
[----:B------:R-:W-:Y:S02]  /*1910*/  LEA R3, R3, UR41, 0x3 ;  /* 0x0000002903037c11 */ /* 0x000fe4000f8e18ff */
[----:B------:R-:W-:-:S04]  /*1920*/  SHF.L.U32 R0, R0, 0x1f, RZ ;  /* 0x0000001f00007819 */ /* 0x000fc800000006ff */
[----:B------:R0:W1:Y:S01]  /*1930*/  SYNCS.PHASECHK.TRANS64.TRYWAIT P1, [R3+URZ], R0 ;  /* 0x00000000030075a7 */ /* 0x000062000802017f */
[----:B------:R-:W-:Y:S05]  /*1940*/  @!P0 BRA `(.L_x_22) ;  /* 0x0000000000048947 */ /* 0x000fea0003800000 */
[----:B------:R-:W-:Y:S01]  /*1950*/  BPT.TRAP 0x1 ;  /* 0x000000040000795c */ /* 0x000fe20000300000 */
.L_x_22:
[----:B------:R-:W-:-:S05]  /*1960*/  IMAD.U32 R4, RZ, RZ, UR42 ;  /* 0x0000002aff047e24 */ /* 0x000fca000f8e00ff */
[----:B------:R-:W-:Y:S01]  /*1970*/  ISETP.GE.AND P2, PT, R4, 0x1, PT ;  /* 0x000000010400780c */ /* 0x000fe20003f46270 */
[----:B-1----:R-:W-:-:S12]  /*1980*/  @P1 BRA `(.L_x_23) ;  /* 0x0000000000081947 */ /* 0x002fd80003800000 */
[----:B------:R-:W1:Y:S02]  /*1990*/  SYNCS.PHASECHK.TRANS64.TRYWAIT P1, [R3+URZ], R0 ;  /* 0x00000000030075a7 */ /* 0x000e64000802017f */
[----:B-1----:R-:W-:Y:S05]  /*19a0*/  @!P1 BRA `(.L_x_24) ;  /* 0x00000064004c9947 */ /* 0x002fea0003800000 */
.L_x_23:
[----:B------:R-:W-:Y:S05]  /*19b0*/  WARPSYNC.ALL ;  /* 0x0000000000007948 */ /* 0x000fea0003800000 */
[----:B------:R-:W-:Y:S01]  /*19c0*/  UIADD3 UR4, UR41, 0x100, URZ ;  /* 0x0000010029047890 */ /* 0x000fe2000fffe03f */
[----:B------:R-:W-:Y:S01]  /*19d0*/  WARPGROUP.ARRIVE ;  /* 0x00000000000079c5 */ /* 0x000fe20000000000 */
[----:B------:R-:W-:Y:S02]  /*19e0*/  UIADD3 UR5, UR41, 0xc100, URZ ;  /* 0x0000c10029057890 */ /* 0x000fe4000fffe03f */
[----:B------:R-:W-:Y:S02]  /*19f0*/  USHF.R.U32.HI UR4, URZ, 0x4, UR4 ;  /* 0x000000043f047899 */ /* 0x000fe40008011604 */
[----:B------:R-:W-:-:S02]  /*1a00*/  USHF.R.U32.HI UR5, URZ, 0x4, UR5 ;  /* 0x000000043f057899 */ /* 0x000fc40008011605 */
[----:B------:R-:W-:Y:S02]  /*1a10*/  ULOP3.LUT UR4, UR4, 0x3fff, URZ, 0xc0, !UPT ;  /* 0x00003fff04047892 */ /* 0x000fe4000f8ec03f */
[----:B------:R-:W-:Y:S02]  /*1a20*/  ULOP3.LUT UR5, UR5, 0x3fff, URZ, 0xc0, !UPT ;  /* 0x00003fff05057892 */ /* 0x000fe4000f8ec03f */
[----:B------:R-:W-:Y:S02]  /*1a30*/  ULOP3.LUT UR4, UR4, 0x10000, URZ, 0xfc, !UPT ;  /* 0x0001000004047892 */ /* 0x000fe4000f8efc3f */
[----:B------:R-:W-:Y:S02]  /*1a40*/  ULOP3.LUT UR5, UR5, 0x10000, URZ, 0xfc, !UPT ;  /* 0x0001000005057892 */ /* 0x000fe4000f8efc3f */
[----:B------:R-:W-:Y:S02]  /*1a50*/  ULEA UR6, UR38, UR4, 0xa ;  /* 0x0000000426067291 */ /* 0x000fe4000f8e503f */
[----:B------:R-:W-:Y:S01]  /*1a60*/  ULEA UR7, UR38, UR5, 0xb ;  /* 0x0000000526077291 */ /* 0x000fe2000f8e583f */
[----:B------:R-:W-:Y:S01]  /*1a70*/  UMOV UR9, 0x40000040 ;  /* 0x4000004000097882 */ /* 0x000fe20000000000 */
[----:B------:R-:W-:-:S03]  /*1a80*/  UMOV UR11, 0x40000040 ;  /* 0x40000040000b7882 */ /* 0x000fc60000000000 */
[----:B------:R-:W-:Y:S02]  /*1a90*/  UMOV UR8, UR6 ;  /* 0x0000000600087c82 */ /* 0x000fe40008000000 */
[----:B------:R-:W-:Y:S02]  /*1aa0*/  UMOV UR10, UR7 ;  /* 0x00000007000a7c82 */ /* 0x000fe40008000000 */
[----:B------:R-:W-:Y:S01]  /*1ab0*/  HGMMA.64x128x16.F32.BF16 R24, gdesc[UR8], RZ, !UPT, gsb0 ;  /* 0x01e00000081879f0 */ /* 0x000fe2000c0018ff */
[----:B------:R-:W-:Y:S02]  /*1ac0*/  UIADD3 UR8, UR6, 0x2, URZ ;  /* 0x0000000206087890 */ /* 0x000fe4000fffe03f */
[----:B------:R-:W-:Y:S01]  /*1ad0*/  UIADD3 UR10, UR7, 0x2, URZ ;  /* 0x00000002070a7890 */ /* 0x000fe2000fffe03f */
[----:B------:R-:W-:Y:S01]  /*1ae0*/  UMOV UR9, 0x40000040 ;  /* 0x4000004000097882 */ /* 0x000fe20000000000 */
[----:B------:R-:W-:Y:S01]  /*1af0*/  UMOV UR11, 0x40000040 ;  /* 0x40000040000b7882 */ /* 0x000fe20000000000 */
[----:B------:R-:W-:-:S02]  /*1b00*/  WARPGROUP.DEPBAR.LE gsb0, 0x0 ;  /* 0x00008000000079c5 */ /* 0x000fc40000010000 */
[----:B------:R-:W-:-:S06]  /*1b10*/  WARPGROUP.ARRIVE ;  /* 0x00000000000079c5 */ /* 0x000fcc0000000000 */
[----:B------:R-:W-:Y:S01]  /*1b20*/  HGMMA.64x128x16.F32.BF16 R24, gdesc[UR8], R24, gsb0 ;  /* 0x01e00000081879f0 */ /* 0x000fe20008001818 */
[----:B------:R-:W-:Y:S02]  /*1b30*/  UIADD3 UR8, UR6, 0x4, URZ ;  /* 0x0000000406087890 */ /* 0x000fe4000fffe03f */
[----:B------:R-:W-:Y:S01]  /*1b40*/  UIADD3 UR10, UR7, 0x4, URZ ;  /* 0x00000004070a7890 */ /* 0x000fe2000fffe03f */
[----:B------:R-:W-:Y:S01]  /*1b50*/  UMOV UR9, 0x40000040 ;  /* 0x4000004000097882 */ /* 0x000fe20000000000 */
[----:B------:R-:W-:Y:S01]  /*1b60*/  UMOV UR11, 0x40000040 ;  /* 0x40000040000b7882 */ /* 0x000fe20000000000 */
[----:B------:R-:W-:Y:S02]  /*1b70*/  WARPGROUP.DEPBAR.LE gsb0, 0x0 ;  /* 0x00008000000079c5 */ /* 0x000fe40000010000 */
        /* <DEDUP_REMOVED lines=36> */
[----:B------:R-:W-:Y:S03]  /*1dc0*/  HGMMA.64x128x16.F32.BF16 R24, gdesc[UR8], R24, gsb0 ;  /* 0x01e00000081879f0 */ /* 0x000fe60008001818 */
[----:B------:R-:W-:Y:S02]  /*1dd0*/  WARPGROUP.DEPBAR.LE gsb0, 0x0 ;  /* 0x00008000000079c5 */ /* 0x000fe40000010000 */
[----:B------:R-:W-:Y:S05]  /*1de0*/  @!P2 BRA `(.L_x_25) ;  /* 0x000000040084a947 */ /* 0x000fea0003800000 */
[----:B------:R-:W-:Y:S01]  /*1df0*/  UIADD3 UR6, UR38, 0x1, URZ ;  /* 0x0000000126067890 */ /* 0x000fe2000fffe03f */
[----:B01----:R-:W-:Y:S02]  /*1e00*/  IMAD.U32 R0, RZ, RZ, UR42 ;  /* 0x0000002aff007e24 */ /* 0x003fe4000f8e00ff */
[----:B------:R-:W-:Y:S01]  /*1e10*/  IMAD.U32 R3, RZ, RZ, UR38 ;  /* 0x00000026ff037e24 */ /* 0x000fe2000f8e00ff */
[----:B------:R-:W-:-:S04]  /*1e20*/  UISETP.NE.AND UP0, UPT, UR6, 0x3, UPT ;  /* 0x000000030600788c */ /* 0x000fc8000bf05270 */
[----:B------:R-:W-:Y:S02]  /*1e30*/  USEL UR7, URZ, 0x1, UP0 ;  /* 0x000000013f077887 */ /* 0x000fe40008000000 */
[----:B------:R-:W-:Y:S02]  /*1e40*/  USEL UR6, UR6, URZ, UP0 ;  /* 0x0000003f06067287 */ /* 0x000fe40008000000 */
[----:B------:R-:W-:-:S06]  /*1e50*/  ULOP3.LUT UR7, UR39, UR7, URZ, 0x3c, !UPT ;  /* 0x0000000727077292 */ /* 0x000fcc000f8e3c3f */
[----:B------:R-:W-:-:S07]  /*1e60*/  IMAD.U32 R6, RZ, RZ, UR7 ;  /* 0x00000007ff067e24 */ /* 0x000fce000f8e00ff */
.L_x_32:
[----:B------:R-:W-:Y:S05]  /*1e70*/  @!P0 BRA `(.L_x_26) ;  /* 0x0000000000048947 */ /* 0x000fea0003800000 */
[----:B------:R-:W-:Y:S01]  /*1e80*/  BPT.TRAP 0x1 ;  /* 0x000000040000795c */ /* 0x000fe20000300000 */
.L_x_26:
[----:B------:R-:W-:Y:S01]  /*1e90*/  ULEA UR7, UR6, UR41, 0x3 ;  /* 0x0000002906077291 */ /* 0x000fe2000f8e183f */
[----:B------:R-:W-:-:S08]  /*1ea0*/  SHF.L.U32 R4, R6, 0x1f, RZ ;  /* 0x0000001f06047819 */ /* 0x000fd000000006ff */
[----:B------:R0:W1:Y:S01]  /*1eb0*/  SYNCS.PHASECHK.TRANS64.TRYWAIT P1, [UR7], R4 ;  /* 0x00000004ff0075a7 */ /* 0x0000620008020147 */
[----:B------:R-:W-:Y:S05]  /*1ec0*/  @!P0 BRA `(.L_x_27) ;  /* 0x0000000000048947 */ /* 0x000fea0003800000 */
[----:B------:R-:W-:Y:S01]  /*1ed0*/  BPT.TRAP 0x1 ;  /* 0x000000040000795c */ /* 0x000fe20000300000 */
.L_x_27:
[----:B-1----:R-:W-:Y:S05]  /*1ee0*/  @P1 BRA `(.L_x_28) ;  /* 0x0000000000081947 */ /* 0x002fea0003800000 */
[----:B------:R-:W1:Y:S02]  /*1ef0*/  SYNCS.PHASECHK.TRANS64.TRYWAIT P1, [UR7], R4 ;  /* 0x00000004ff0075a7 */ /* 0x000e640008020147 */
[----:B-1----:R-:W-:Y:S05]  /*1f00*/  @!P1 BRA `(.L_x_29) ;  /* 0x0000006000089947 */ /* 0x002fea0003800000 */
.L_x_28:
[----:B------:R-:W-:Y:S01]  /*1f10*/  ULEA UR7, UR6, UR4, 0xa ;  /* 0x0000000406077291 */ /* 0x000fe2000f8e503f */
[----:B------:R-:W-:Y:S01]  /*1f20*/  WARPGROUP.ARRIVE ;  /* 0x00000000000079c5 */ /* 0x000fe20000000000 */
[----:B------:R-:W-:Y:S01]  /*1f30*/  ULEA UR12, UR6, UR5, 0xb ;  /* 0x00000005060c7291 */ /* 0x000fe2000f8e583f */
[----:B------:R-:W-:Y:S01]  /*1f40*/  UMOV UR9, 0x40000040 ;  /* 0x4000004000097882 */ /* 0x000fe20000000000 */
[----:B------:R-:W-:-:S03]  /*1f50*/  UMOV UR11, 0x40000040 ;  /* 0x40000040000b7882 */ /* 0x000fc60000000000 */
[----:B------:R-:W-:Y:S02]  /*1f60*/  UMOV UR8, UR7 ;  /* 0x0000000700087c82 */ /* 0x000fe40008000000 */
[----:B------:R-:W-:Y:S02]  /*1f70*/  UMOV UR10, UR12 ;  /* 0x0000000c000a7c82 */ /* 0x000fe40008000000 */
[----:B------:R-:W-:Y:S01]  /*1f80*/  HGMMA.64x128x16.F32.BF16 R24, gdesc[UR8], R24, gsb0 ;  /* 0x01e00000081879f0 */ /* 0x000fe20008001818 */
        /* <DEDUP_REMOVED lines=51> */
[----:B------:R-:W-:Y:S01]  /*22c0*/  BPT.TRAP 0x1 ;  /* 0x000000040000795c */ /* 0x000fe20000300000 */
.L_x_30:
[----:B------:R-:W-:-:S13]  /*22d0*/  ISETP.NE.AND P1, PT, R89, RZ, PT ;  /* 0x000000ff5900720c */ /* 0x000fda0003f25270 */
[----:B01----:R-:W-:-:S05]  /*22e0*/  @P1 LEA R4, R3, UR41, 0x3 ;  /* 0x0000002903041c11 */ /* 0x003fca000f8e18ff */
[----:B------:R-:W-:-:S05]  /*22f0*/  @P1 VIADD R5, R4, 0x18 ;  /* 0x0000001804051836 */ /* 0x000fca0000000000 */
[----:B------:R-:W-:-:S04]  /*2300*/  @P1 PRMT R5, R88, 0x654, R5 ;  /* 0x0000065458051816 */ /* 0x000fc80000000005 */
[----:B------:R0:W-:Y:S01]  /*2310*/  @P1 SYNCS.ARRIVE.TRANS64.RED.A1T0 RZ, [R5+URZ], RZ ;  /* 0x000000ff05ff19a7 */ /* 0x0001e2000810043f */
[----:B------:R-:W-:-:S13]  /*2320*/  ISETP.GT.U32.AND P1, PT, R23, 0x1, PT ;  /* 0x000000011700780c */ /* 0x000fda0003f24070 */
[----:B0-----:R-:W-:Y:S05]  /*2330*/  @P1 BRA `(.L_x_31) ;  /* 0x0000000000041947 */ /* 0x001fea0003800000 */
[----:B------:R-:W-:Y:S01]  /*2340*/  BPT.TRAP 0x1 ;  /* 0x000000040000795c */ /* 0x000fe20000300000 */
.L_x_31:
[----:B------:R-:W-:Y:S01]  /*2350*/  UIADD3 UR6, UR6, 0x1, URZ ;  /* 0x0000000106067890 */ /* 0x000fe2000fffe03f */
[C---:B------:R-:W-:Y:S01]  /*2360*/  ISETP.GT.AND P2, PT, R0.reuse, 0x1, PT ;  /* 0x000000010000780c */ /* 0x040fe20003f44270 */
[----:B------:R-:W-:Y:S02]  /*2370*/  VIADD R3, R3, 0x1 ;  /* 0x0000000103037836 */ /* 0x000fe40000000000 */
[----:B------:R-:W-:Y:S01]  /*2380*/  UISETP.NE.AND UP0, UPT, UR6, 0x3, UPT ;  /* 0x000000030600788c */ /* 0x000fe2000bf05270 */
[----:B------:R-:W-:Y:S02]  /*2390*/  VIADD R0, R0, 0xffffffff ;  /* 0xffffffff00007836 */ /* 0x000fe40000000000 */
[C---:B------:R-:W-:Y:S01]  /*23a0*/  ISETP.NE.AND P1, PT, R3.reuse, 0x3, PT ;  /* 0x000000030300780c */ /* 0x040fe20003f25270 */
[----:B------:R-:W-:Y:S02]  /*23b0*/  USEL UR7, URZ, 0x1, UP0 ;  /* 0x000000013f077887 */ /* 0x000fe40008000000 */
[----:B------:R-:W-:Y:S01]  /*23c0*/  USEL UR6, UR6, URZ, UP0 ;  /* 0x0000003f06067287 */ /* 0x000fe20008000000 */
[----:B------:R-:W-:-:S03]  /*23d0*/  SEL R3, R3, RZ, P1 ;  /* 0x000000ff03037207 */ /* 0x000fc60000800000 */
[----:B------:R-:W-:Y:S01]  /*23e0*/  LOP3.LUT R6, R6, UR7, RZ, 0x3c, !PT ;  /* 0x0000000706067c12 */ /* 0x000fe2000f8e3cff */
[----:B------:R-:W-:Y:S07]  /*23f0*/  @P2 BRA `(.L_x_32) ;  /* 0xfffffff8009c2947 */ /* 0x000fee000383ffff */
.L_x_25:
[----:B01----:R-:W0:Y:S01]  /*2400*/  LDC R0, c[0x0][0x28c] ;  /* 0x0000a300ff007b82 */ /* 0x003e220000000800 */
[----:B------:R-:W-:-:S04]  /*2410*/  IMAD.U32 R3, RZ, RZ, UR47 ;  /* 0x0000002fff037e24 */ /* 0x000fc8000f8e00ff */
[----:B------:R1:W-:Y:S01]  /*2420*/  SYNCS.ARRIVE.TRANS64.A1T0 RZ, [R3+UR46], RZ ;  /* 0x000000ff03ff79a7 */ /* 0x0003e2000810002e */
[----:B0-----:R-:W-:-:S13]  /*2430*/  ISETP.GE.AND P1, PT, R0, 0x1, PT ;  /* 0x000000010000780c */ /* 0x001fda0003f26270 */
[----:B-1----:R-:W-:Y:S05]  /*2440*/  @!P1 BRA `(.L_x_33) ;  /* 0x0000000000449947 */ /* 0x002fea0003800000 */
[----:B------:R-:W-:Y:S05]  /*2450*/  @!P0 BRA `(.L_x_34) ;  /* 0x0000000000048947 */ /* 0x000fea0003800000 */
[----:B------:R-:W-:Y:S01]  /*2460*/  BPT.TRAP 0x1 ;  /* 0x000000040000795c */ /* 0x000fe20000300000 */
.L_x_34:
[----:B------:R-:W-:-:S13]  /*2470*/  ISETP.NE.AND P0, PT, R89, RZ, PT ;  /* 0x000000ff5900720c */ /* 0x000fda0003f05270 */
[----:B------:R-:W-:-:S05]  /*2480*/  VOTEU.ANY UP0, P0 ;  /* 0x00000000003f7886 */ /* 0x000fca0000000100 */
[----:B------:R-:W-:-:S06]  /*2490*/  @UP0 UIADD3 UR4, UR38, UR42, URZ ;  /* 0x0000002a26040290 */ /* 0x000fcc000fffe03f */
[----:B------:R-:W-:Y:S02]  /*24a0*/  IMAD.U32 R4, RZ, RZ, UR4 ;  /* 0x00000004ff047e24 */ /* 0x000fe4000f8e00ff */
[----:B------:R-:W-:Y:S02]  /*24b0*/  IMAD.U32 R3, RZ, RZ, UR4 ;  /* 0x00000004ff037e24 */ /* 0x000fe4000f8e00ff */
[----:B------:R-:W-:-:S05]  /*24c0*/  @P0 IMAD.WIDE.U32 R4, R4, -0x55555555, RZ ;  /* 0xaaaaaaab04040825 */ /* 0x000fca00078e00ff */
[----:B------:R-:W-:-:S05]  /*24d0*/  @P0 SHF.R.U32.HI R0, RZ, 0x1, R5 ;  /* 0x00000001ff000819 */ /* 0x000fca0000011605 */
[----:B------:R-:W-:-:S05]  /*24e0*/  @P0 IMAD R0, R0, -0x3, R3 ;  /* 0xfffffffd00000824 */ /* 0x000fca00078e0203 */
[----:B------:R-:W-:-:S05]  /*24f0*/  @P0 LEA R0, R0, UR41, 0x3 ;  /* 0x0000002900000c11 */ /* 0x000fca000f8e18ff */
[----:B------:R-:W-:-:S05]  /*2500*/  @P0 VIADD R3, R0, 0x18 ;  /* 0x0000001800030836 */ /* 0x000fca0000000000 */
[----:B------:R-:W-:-:S04]  /*2510*/  @P0 PRMT R3, R88, 0x654, R3 ;  /* 0x0000065458030816 */ /* 0x000fc80000000003 */
[----:B------:R0:W-:Y:S01]  /*2520*/  @P0 SYNCS.ARRIVE.TRANS64.RED.A1T0 RZ, [R3+URZ], RZ ;  /* 0x000000ff03ff09a7 */ /* 0x0001e2000810043f */
[----:B------:R-:W-:-:S13]  /*2530*/  ISETP.GT.U32.AND P0, PT, R23, 0x1, PT ;  /* 0x000000011700780c */ /* 0x000fda0003f04070 */
[----:B0-----:R-:W-:Y:S05]  /*2540*/  @P0 BRA `(.L_x_33) ;  /* 0x0000000000040947 */ /* 0x001fea0003800000 */
[----:B------:R-:W-:Y:S01]  /*2550*/  BPT.TRAP 0x1 ;  /* 0x000000040000795c */ /* 0x000fe20000300000 */
.L_x_33:
[----:B------:R-:W-:Y:S01]  /*2560*/  SHF.L.U32 R0, R105, 0x1f, RZ ;  /* 0x0000001f69007819 */ /* 0x000fe200000006ff */
[----:B------:R-:W-:Y:S01]  /*2570*/  UIADD3 UR38, UR38, UR45, URZ ;  /* 0x0000002d26267290 */ /* 0x000fe2000fffe03f */
[----:B------:R-:W-:Y:S01]  /*2580*/  SHF.R.S32.HI R9, RZ, 0x1f, R19 ;  /* 0x0000001fff097819 */ /* 0x000fe20000011413 */
[----:B------:R-:W-:Y:S01]  /*2590*/  UISETP.GE.U32.AND UP1, UPT, UR45, 0x3, UPT ;  /* 0x000000032d00788c */ /* 0x000fe2000bf26070 */
[----:B------:R-:W0:Y:S01]  /*25a0*/  SYNCS.PHASECHK.TRANS64.TRYWAIT P0, [UR43+0x8], R0 ;  /* 0x00000800ff0075a7 */ /* 0x000e22000800016b */
[----:B------:R-:W-:-:S04]  /*25b0*/  UISETP.GT.U32.AND UP0, UPT, UR38, 0x2, UPT ;  /* 0x000000022600788c */ /* 0x000fc8000bf04070 */
[----:B------:R-:W-:-:S04]  /*25c0*/  UISETP.LT.U32.AND UP0, UPT, UR45, 0x3, UP0 ;  /* 0x000000032d00788c */ /* 0x000fc80008701070 */
[----:B------:R-:W-:Y:S02]  /*25d0*/  USEL UR6, URZ, 0x1, !UP0 ;  /* 0x000000013f067887 */ /* 0x000fe4000c000000 */
[----:B------:R-:W-:Y:S02]  /*25e0*/  @UP1 UIMAD.WIDE.U32 UR4, UR38, -0x55555555, URZ ;  /* 0xaaaaaaab260418a5 */ /* 0x000fe4000f8e003f */
[----:B------:R-:W-:Y:S02]  /*25f0*/  ULOP3.LUT UR39, UR39, UR6, URZ, 0x3c, !UPT ;  /* 0x0000000627277292 */ /* 0x000fe4000f8e3c3f */
[----:B------:R-:W-:-:S04]  /*2600*/  @UP1 USHF.R.U32.HI UR4, URZ, 0x1, UR5 ;  /* 0x000000013f041899 */ /* 0x000fc80008011605 */
[----:B------:R-:W-:Y:S01]  /*2610*/  @UP1 ULOP3.LUT UR39, UR39, 0x1, UR4, 0x78, !UPT ;  /* 0x0000000127271892 */ /* 0x000fe2000f8e7804 */
[----:B0-----:R-:W-:Y:S11]  /*2620*/  @!P0 BRA `(.L_x_35) ;  /* 0x0000005800588947 */ /* 0x001ff60003800000 */
.L_x_188:
[----:B------:R-:W-:Y:S01]  /*2630*/  ULDC.64 UR4, c[0x0][0x5d0] ;  /* 0x0001740000047ab9 */ /* 0x000fe20000000a00 */
[----:B------:R-:W-:Y:S01]  /*2640*/  ULDC UR6, c[0x0][0x284] ;  /* 0x0000a10000067ab9 */ /* 0x000fe20000000800 */
[----:B0-----:R-:W-:Y:S02]  /*2650*/  IMAD R0, R9, UR4, RZ ;  /* 0x0000000409007c24 */ /* 0x001fe4000f8e02ff */
[----:B------:R-:W-:Y:S02]  /*2660*/  IMAD.SHL.U32 R12, R18, 0x80, RZ ;  /* 0x00000080120c7824 */ /* 0x000fe400078e00ff */
[C---:B------:R-:W-:Y:S02]  /*2670*/  IMAD R3, R19.reuse, UR5, R0 ;  /* 0x0000000513037c24 */ /* 0x040fe4000f8e0200 */
[----:B------:R-:W-:Y:S01]  /*2680*/  IMAD.SHL.U32 R0, R22, 0x40, RZ ;  /* 0x0000004016007824 */ /* 0x000fe200078e00ff */
[----:B------:R-:W-:Y:S01]  /*2690*/  SHF.R.S32.HI R13, RZ, 0x1f, R12 ;  /* 0x0000001fff0d7819 */ /* 0x000fe2000001140c */
[----:B------:R-:W-:Y:S01]  /*26a0*/  IMAD.WIDE.U32 R4, R19, UR4, R94 ;  /* 0x0000000413047c25 */ /* 0x000fe2000f8e005e */
[----:B------:R-:W-:-:S02]  /*26b0*/  ULDC.64 UR4, c[0x0][0x5c8] ;  /* 0x0001720000047ab9 */ /* 0x000fc40000000a00 */
[----:B------:R-:W-:Y:S01]  /*26c0*/  ISETP.GE.AND P0, PT, R0, UR6, PT ;  /* 0x0000000600007c0c */ /* 0x000fe2000bf06270 */
[----:B------:R-:W-:Y:S01]  /*26d0*/  ULDC UR6, c[0x0][0x288] ;  /* 0x0000a20000067ab9 */ /* 0x000fe20000000800 */
[----:B------:R-:W-:Y:S01]  /*26e0*/  IADD3 R4, P1, R12, R4, RZ ;  /* 0x000000040c047210 */ /* 0x000fe20007f3e0ff */
[----:B------:R-:W-:Y:S01]  /*26f0*/  IMAD.WIDE R20, R22, 0x40, R92 ;  /* 0x0000004016147825 */ /* 0x000fe200078e025c */
[----:B------:R-:W-:Y:S02]  /*2700*/  ISETP.GE.OR P0, PT, R12, UR6, P0 ;  /* 0x000000060c007c0c */ /* 0x000fe40008706670 */
[----:B------:R-:W-:Y:S01]  /*2710*/  IADD3.X R5, R13, R5, R3, P1, !PT ;  /* 0x000000050d057210 */ /* 0x000fe20000ffe403 */
[----:B------:R-:W-:-:S04]  /*2720*/  IMAD R7, R21, UR4, RZ ;  /* 0x0000000415077c24 */ /* 0x000fc8000f8e02ff */
[C---:B------:R-:W-:Y:S02]  /*2730*/  IMAD R7, R20.reuse, UR5, R7 ;  /* 0x0000000514077c24 */ /* 0x040fe4000f8e0207 */
[----:B------:R-:W-:-:S04]  /*2740*/  IMAD.WIDE.U32 R106, R20, UR4, R4 ;  /* 0x00000004146a7c25 */ /* 0x000fc8000f8e0004 */
[----:B------:R-:W-:Y:S05]  /*2750*/  @P0 BRA `(.L_x_36) ;  /* 0x0000003c00dc0947 */ /* 0x000fea0003800000 */
[----:B-----5:R-:W-:Y:S01]  /*2760*/  FSETP.NEU.AND P0, PT, R91, RZ, PT ;  /* 0x000000ff5b00720b */ /* 0x020fe20003f0d000 */
[----:B------:R-:W-:Y:S01]  /*2770*/  IMAD.IADD R3, R99, 0x1, -R12 ;  /* 0x0000000163037824 */ /* 0x000fe200078e0a0c */
[----:B------:R-:W-:Y:S01]  /*2780*/  BSSY B0, `(.L_x_36) ;  /* 0x00003f4000007945 */ /* 0x000fe20003800000 */
[----:B------:R-:W-:Y:S02]  /*2790*/  IMAD.IADD R0, R103, 0x1, -R0 ;  /* 0x0000000167007824 */ /* 0x000fe400078e0a00 */
[----:B------:R-:W-:Y:S01]  /*27a0*/  IMAD.IADD R115, R107, 0x1, R7 ;  /* 0x000000016b737824 */ /* 0x000fe200078e0207 */
[----:B------:R-:W-:-:S04]  /*27b0*/  ISETP.GT.AND P2, PT, R3, RZ, PT ;  /* 0x000000ff0300720c */ /* 0x000fc80003f44270 */
[----:B------:R-:W-:-:S03]  /*27c0*/  ISETP.GT.AND P1, PT, R0, RZ, P2 ;  /* 0x000000ff0000720c */ /* 0x000fc60001724270 */
[----:B------:R-:W-:Y:S10]  /*27d0*/  @!P0 BRA `(.L_x_37) ;  /* 0x0000002c00208947 */ /* 0x000ff40003800000 */
[----:B------:R-:W0:Y:S01]  /*27e0*/  LDC.64 R108, c[0x0][0x5b8] ;  /* 0x00016e00ff6c7b82 */ /* 0x000e220000000a00 */
[----:B------:R-:W-:-:S07]  /*27f0*/  ULDC.64 UR4, c[0x0][0x5c0] ;  /* 0x0001700000047ab9 */ /* 0x000fce0000000a00 */
[----:B------:R-:W1:Y:S08]  /*2800*/  LDC.64 R110, c[0x0][0x5b0] ;  /* 0x00016c00ff6e7b82 */ /* 0x000e700000000a00 */
[----:B------:R-:W2:Y:S01]  /*2810*/  LDC.64 R112, c[0x0][0x5a8] ;  /* 0x00016a00ff707b82 */ /* 0x000ea20000000a00 */
[-C--:B0-----:R-:W-:Y:S02]  /*2820*/  IMAD R6, R9, R108.reuse, RZ ;  /* 0x0000006c09067224 */ /* 0x081fe400078e02ff */
[----:B------:R-:W-:-:S04]  /*2830*/  IMAD.WIDE.U32 R4, R19, R108, R94 ;  /* 0x0000006c13047225 */ /* 0x000fc800078e005e */
[----:B------:R-:W-:Y:S01]  /*2840*/  IMAD R107, R19, R109, R6 ;  /* 0x0000006d136b7224 */ /* 0x000fe200078e0206 */
[----:B------:R-:W-:Y:S01]  /*2850*/  IADD3 R6, P0, R12, R4, RZ ;  /* 0x000000040c067210 */ /* 0x000fe20007f1e0ff */
[----:B-1----:R-:W-:-:S03]  /*2860*/  IMAD R4, R21, R110, RZ ;  /* 0x0000006e15047224 */ /* 0x002fc600078e02ff */
[----:B------:R-:W-:Y:S01]  /*2870*/  IADD3.X R7, R13, R5, R107, P0, !PT ;  /* 0x000000050d077210 */ /* 0x000fe200007fe46b */
[C---:B------:R-:W-:Y:S02]  /*2880*/  IMAD R109, R20.reuse, R111, R4 ;  /* 0x0000006f146d7224 */ /* 0x040fe400078e0204 */
[----:B------:R-:W-:-:S04]  /*2890*/  IMAD.WIDE.U32 R4, R20, R110, R6 ;  /* 0x0000006e14047225 */ /* 0x000fc800078e0006 */
[----:B------:R-:W-:Y:S01]  /*28a0*/  IMAD.IADD R5, R5, 0x1, R109 ;  /* 0x0000000105057824 */ /* 0x000fe200078e026d */
[----:B--2---:R-:W-:-:S04]  /*28b0*/  LEA R10, P0, R4, R112, 0x1 ;  /* 0x00000070040a7211 */ /* 0x004fc800078008ff */
[----:B------:R-:W-:-:S05]  /*28c0*/  LEA.HI.X R11, R4, R113, R5, 0x1, P0 ;  /* 0x00000071040b7211 */ /* 0x000fca00000f0c05 */
[----:B------:R-:W2:Y:S01]  /*28d0*/  @P1 LDG.E.LTC128B.U16 R18, desc[UR36][R10.64] ;  /* 0x000000240a121981 */ /* 0x000ea2000c1e1520 */
[----:B------:R-:W-:Y:S01]  /*28e0*/  IMAD.WIDE.U32 R4, R20, R110, R12 ;  /* 0x0000006e14047225 */ /* 0x000fe200078e000c */
[----:B------:R-:W-:Y:S02]  /*28f0*/  BSSY B1, `(.L_x_38) ;  /* 0x0000015000017945 */ /* 0x000fe40003800000 */
[----:B------:R-:W-:-:S04]  /*2900*/  IADD3 R14, P0, R94, R4, RZ ;  /* 0x000000045e0e7210 */ /* 0x000fc80007f1e0ff */
[----:B------:R-:W-:Y:S02]  /*2910*/  IADD3.X R15, R95, R109, R5, P0, !PT ;  /* 0x0000006d5f0f7210 */ /* 0x000fe400007fe405 */
[----:B------:R-:W-:Y:S01]  /*2920*/  LEA R8, P0, R106, UR4, 0x1 ;  /* 0x000000046a087c11 */ /* 0x000fe2000f8008ff */
[----:B------:R-:W-:-:S03]  /*2930*/  IMAD.WIDE.U32 R14, R19, R108, R14 ;  /* 0x0000006c130e7225 */ /* 0x000fc600078e000e */
[----:B------:R-:W-:Y:S02]  /*2940*/  LEA.HI.X R9, R106, UR5, R115, 0x1, P0 ;  /* 0x000000056a097c11 */ /* 0x000fe400080f0c73 */
[----:B------:R-:W-:-:S04]  /*2950*/  ISETP.GT.AND P0, PT, R3, 0x1, PT ;  /* 0x000000010300780c */ /* 0x000fc80003f04270 */
[----:B------:R-:W-:Y:S01]  /*2960*/  ISETP.GT.AND P3, PT, R0, RZ, P0 ;  /* 0x000000ff0000720c */ /* 0x000fe20000764270 */
[----:B--2---:R-:W-:-:S04]  /*2970*/  IMAD.U32 R4, R18, 0x10000, RZ ;  /* 0x0001000012047824 */ /* 0x004fc800078e00ff */
[----:B------:R-:W-:Y:S01]  /*2980*/  FMUL R5, R4, R91 ;  /* 0x0000005b04057220 */ /* 0x000fe20000400000 */
[----:B------:R-:W-:-:S03]  /*2990*/  LEA R4, P4, R14, R112, 0x1 ;  /* 0x000000700e047211 */ /* 0x000fc600078808ff */
[----:B------:R-:W-:-:S05]  /*29a0*/  FFMA R5, R24, R90, R5 ;  /* 0x0000005a18057223 */ /* 0x000fca0000000005 */
[----:B------:R-:W-:Y:S01]  /*29b0*/  F2FP.BF16.F32.PACK_AB R10, RZ, R5 ;  /* 0x00000005ff0a723e */ /* 0x000fe200000010ff */
[----:B------:R-:W-:-:S03]  /*29c0*/  IMAD.IADD R5, R107, 0x1, R15 ;  /* 0x000000016b057824 */ /* 0x000fc600078e020f */
[----:B------:R-:W-:Y:S01]  /*29d0*/  PRMT R11, R10, 0x7610, R11 ;  /* 0x000076100a0b7816 */ /* 0x000fe2000000000b */
[----:B------:R-:W-:Y:S01]  /*29e0*/  IMAD.SHL.U32 R10, R110, 0x8, RZ ;  /* 0x000000086e0a7824 */ /* 0x000fe200078e00ff */
[----:B------:R-:W-:-:S03]  /*29f0*/  LEA.HI.X R5, R14, R113, R5, 0x1, P4 ;  /* 0x000000710e057211 */ /* 0x000fc600020f0c05 */
[----:B------:R0:W-:Y:S02]  /*2a00*/  @P1 STG.E.U16 desc[UR36][R8.64], R11 ;  /* 0x0000000b08001986 */ /* 0x0001e4000c101524 */
[----:B0-----:R-:W-:Y:S01]  /*2a10*/  SHF.L.U64.HI R11, R110, 0x3, R111 ;  /* 0x000000036e0b7819 */ /* 0x001fe2000001026f */
[----:B------:R-:W-:Y:S06]  /*2a20*/  @!P3 BRA `(.L_x_39) ;  /* 0x000000000004b947 */ /* 0x000fec0003800000 */
[----:B------:R0:W5:Y:S02]  /*2a30*/  LDG.E.LTC128B.U16 R18, desc[UR36][R4.64+0x2] ;  /* 0x0000022404127981 */ /* 0x000164000c1e1520 */
.L_x_39:
[----:B------:R-:W-:Y:S05]  /*2a40*/  BSYNC B1 ;  /* 0x0000000000017941 */ /* 0x000fea0003800000 */
.L_x_38:
[----:B------:R-:W-:Y:S01]  /*2a50*/  IMAD.WIDE.U32 R10, R20, R110, R10 ;  /* 0x0000006e140a7225 */ /* 0x000fe200078e000a */
[----:B------:R-:W-:-:S03]  /*2a60*/  ISETP.GT.AND P2, PT, R0, 0x8, P2 ;  /* 0x000000080000780c */ /* 0x000fc60001744270 */
[----:B-----5:R-:W-:Y:S01]  /*2a70*/  IMAD.U32 R14, R18, 0x10000, RZ ;  /* 0x00010000120e7824 */ /* 0x020fe200078e00ff */
[----:B------:R-:W-:Y:S01]  /*2a80*/  IADD3 R6, P1, R6, R10, RZ ;  /* 0x0000000a06067210 */ /* 0x000fe20007f3e0ff */
[----:B------:R-:W-:Y:S02]  /*2a90*/  IMAD.IADD R109, R109, 0x1, R11 ;  /* 0x000000016d6d7824 */ /* 0x000fe400078e020b */
[----:B------:R-:W-:Y:S02]  /*2aa0*/  FMUL R14, R14, R91 ;  /* 0x0000005b0e0e7220 */ /* 0x000fe40000400000 */
[----:B------:R-:W-:Y:S02]  /*2ab0*/  IMAD.X R7, R109, 0x1, R7, P1 ;  /* 0x000000016d077824 */ /* 0x000fe400008e0607 */
[----:B------:R-:W-:Y:S01]  /*2ac0*/  FFMA R25, R25, R90, R14 ;  /* 0x0000005a19197223 */ /* 0x000fe2000000000e */
[----:B------:R-:W-:-:S04]  /*2ad0*/  LEA R14, P1, R6, R112, 0x1 ;  /* 0x00000070060e7211 */ /* 0x000fc800078208ff */
[----:B------:R-:W-:Y:S01]  /*2ae0*/  LEA.HI.X R15, R6, R113, R7, 0x1, P1 ;  /* 0x00000071060f7211 */ /* 0x000fe200008f0c07 */
[----:B------:R-:W-:Y:S01]  /*2af0*/  @P3 IMAD.MOV.U32 R6, RZ, RZ, R8 ;  /* 0x000000ffff063224 */ /* 0x000fe200078e0008 */
[----:B------:R-:W-:Y:S01]  /*2b00*/  F2FP.BF16.F32.PACK_AB R25, RZ, R25 ;  /* 0x00000019ff19723e */ /* 0x000fe200000010ff */
[----:B------:R-:W-:-:S05]  /*2b10*/  @P3 IMAD.MOV.U32 R7, RZ, RZ, R9 ;  /* 0x000000ffff073224 */ /* 0x000fca00078e0009 */
[----:B------:R1:W-:Y:S04]  /*2b20*/  @P3 STG.E.U16 desc[UR36][R6.64+0x2], R25 ;  /* 0x0000021906003986 */ /* 0x0003e8000c101524 */
[----:B------:R-:W2:Y:S01]  /*2b30*/  @P2 LDG.E.LTC128B.U16 R18, desc[UR36][R14.64] ;  /* 0x000000240e122981 */ /* 0x000ea2000c1e1520 */
[----:B------:R-:W-:Y:S01]  /*2b40*/  IADD3 R12, P1, P3, R94, R10, R12 ;  /* 0x0000000a5e0c7210 */ /* 0x000fe20007b3e00c */
[----:B------:R-:W-:Y:S01]  /*2b50*/  BSSY B1, `(.L_x_40) ;  /* 0x0000011000017945 */ /* 0x000fe20003800000 */
[----:B------:R-:W-:Y:S02]  /*2b60*/  ISETP.GT.AND P0, PT, R0, 0x8, P0 ;  /* 0x000000080000780c */ /* 0x000fe40000704270 */
[----:B------:R-:W-:-:S03]  /*2b70*/  IADD3.X R13, R95, R109, R13, P1, P3 ;  /* 0x0000006d5f0d7210 */ /* 0x000fc60000fe640d */
[----:B------:R-:W-:Y:S01]  /*2b80*/  IMAD.WIDE.U32 R12, R19, R108, R12 ;  /* 0x0000006c130c7225 */ /* 0x000fe200078e000c */
[----:B------:R-:W-:-:S03]  /*2b90*/  SHF.L.U64.HI R19, R96, 0x1, R97 ;  /* 0x0000000160137819 */ /* 0x000fc60000010261 */
[----:B------:R-:W-:Y:S01]  /*2ba0*/  IMAD.IADD R13, R107, 0x1, R13 ;  /* 0x000000016b0d7824 */ /* 0x000fe200078e020d */
[----:B-1----:R-:W-:-:S04]  /*2bb0*/  LEA R6, P3, R12, R112, 0x1 ;  /* 0x000000700c067211 */ /* 0x002fc800078608ff */
[----:B------:R-:W-:Y:S01]  /*2bc0*/  LEA.HI.X R7, R12, R113, R13, 0x1, P3 ;  /* 0x000000710c077211 */ /* 0x000fe200018f0c0d */
[----:B--2---:R-:W-:-:S04]  /*2bd0*/  IMAD.U32 R10, R18, 0x10000, RZ ;  /* 0x00010000120a7824 */ /* 0x004fc800078e00ff */
[----:B------:R-:W-:Y:S01]  /*2be0*/  FMUL R11, R10, R91 ;  /* 0x0000005b0a0b7220 */ /* 0x000fe20000400000 */
[----:B------:R-:W-:-:S03]  /*2bf0*/  LEA R10, P1, R96, R8, 0x1 ;  /* 0x00000008600a7211 */ /* 0x000fc600078208ff */
[----:B------:R-:W-:-:S05]  /*2c00*/  FFMA R11, R26, R90, R11 ;  /* 0x0000005a1a0b7223 */ /* 0x000fca000000000b */
[----:B------:R-:W-:Y:S01]  /*2c10*/  F2FP.BF16.F32.PACK_AB R14, RZ, R11 ;  /* 0x0000000bff0e723e */ /* 0x000fe200000010ff */
[----:B------:R-:W-:-:S05]  /*2c20*/  IMAD.X R11, R19, 0x1, R9, P1 ;  /* 0x00000001130b7824 */ /* 0x000fca00008e0609 */
[----:B------:R1:W-:Y:S01]  /*2c30*/  @P2 STG.E.U16 desc[UR36][R10.64], R14 ;  /* 0x0000000e0a002986 */ /* 0x0003e2000c101524 */
[----:B------:R-:W-:Y:S05]  /*2c40*/  @!P0 BRA `(.L_x_41) ;  /* 0x0000000000048947 */ /* 0x000fea0003800000 */
[----:B------:R2:W5:Y:S02]  /*2c50*/  LDG.E.LTC128B.U16 R18, desc[UR36][R6.64+0x2] ;  /* 0x0000022406127981 */ /* 0x000564000c1e1520 */
.L_x_41:
[----:B------:R-:W-:Y:S05]  /*2c60*/  BSYNC B1 ;  /* 0x0000000000017941 */ /* 0x000fea0003800000 */
.L_x_40:
[----:B-----5:R-:W-:Y:S01]  /*2c70*/  IMAD.U32 R12, R18, 0x10000, RZ ;  /* 0x00010000120c7824 */ /* 0x020fe200078e00ff */
[----:B------:R-:W-:Y:S01]  /*2c80*/  ISETP.GT.AND P1, PT, R3, 0x8, PT ;  /* 0x000000080300780c */ /* 0x000fe20003f24270 */
[----:B------:R-:W-:Y:S02]  /*2c90*/  BSSY B1, `(.L_x_42) ;  /* 0x0000008000017945 */ /* 0x000fe40003800000 */
[----:B------:R-:W-:Y:S01]  /*2ca0*/  FMUL R12, R12, R91 ;  /* 0x0000005b0c0c7220 */ /* 0x000fe20000400000 */
[----:B------:R-:W-:-:S03]  /*2cb0*/  ISETP.GT.AND P2, PT, R0, RZ, P1 ;  /* 0x000000ff0000720c */ /* 0x000fc60000f44270 */
[----:B------:R-:W-:-:S05]  /*2cc0*/  FFMA R12, R27, R90, R12 ;  /* 0x0000005a1b0c7223 */ /* 0x000fca000000000c */
[----:B------:R-:W-:-:S05]  /*2cd0*/  F2FP.BF16.F32.PACK_AB R12, RZ, R12 ;  /* 0x0000000cff0c723e */ /* 0x000fca00000010ff */
[----:B------:R3:W-:Y:S01]  /*2ce0*/  @P0 STG.E.U16 desc[UR36][R10.64+0x2], R12 ;  /* 0x0000020c0a000986 */ /* 0x0007e2000c101524 */
[----:B------:R-:W-:Y:S05]  /*2cf0*/  @!P2 BRA `(.L_x_43) ;  /* 0x000000000004a947 */ /* 0x000fea0003800000 */
[----:B------:R4:W5:Y:S02]  /*2d00*/  LDG.E.LTC128B.U16 R18, desc[UR36][R4.64+0x10] ;  /* 0x0000102404127981 */ /* 0x000964000c1e1520 */
.L_x_43:
[----:B------:R-:W-:Y:S05]  /*2d10*/  BSYNC B1 ;  /* 0x0000000000017941 */ /* 0x000fea0003800000 */
.L_x_42:
[----:B---3-5:R-:W-:Y:S01]  /*2d20*/  IMAD.U32 R12, R18, 0x10000, RZ ;  /* 0x00010000120c7824 */ /* 0x028fe200078e00ff */
        /* <DEDUP_REMOVED lines=9> */
.L_x_45:
[----:B------:R-:W-:Y:S05]  /*2dc0*/  BSYNC B1 ;  /* 0x0000000000017941 */ /* 0x000fea0003800000 */
.L_x_44:
[----:B-----5:R-:W-:Y:S01]  /*2dd0*/  IMAD.U32 R12, R18, 0x10000, RZ ;  /* 0x00010000120c7824 */ /* 0x020fe200078e00ff */
[----:B------:R-:W-:Y:S01]  /*2de0*/  ISETP.GT.AND P1, PT, R0, 0x8, P1 ;  /* 0x000000080000780c */ /* 0x000fe20000f24270 */
[----:B------:R-:W-:Y:S02]  /*2df0*/  BSSY B1, `(.L_x_46) ;  /* 0x0000007000017945 */ /* 0x000fe40003800000 */
[----:B------:R-:W-:-:S04]  /*2e00*/  FMUL R12, R12, R91 ;  /* 0x0000005b0c0c7220 */ /* 0x000fc80000400000 */
[----:B------:R-:W-:-:S05]  /*2e10*/  FFMA R12, R29, R90, R12 ;  /* 0x0000005a1d0c7223 */ /* 0x000fca000000000c */
[----:B------:R-:W-:-:S05]  /*2e20*/  F2FP.BF16.F32.PACK_AB R12, RZ, R12 ;  /* 0x0000000cff0c723e */ /* 0x000fca00000010ff */
[----:B------:R0:W-:Y:S01]  /*2e30*/  @P3 STG.E.U16 desc[UR36][R8.64+0x12], R12 ;  /* 0x0000120c08003986 */ /* 0x0001e2000c101524 */
[----:B------:R-:W-:Y:S05]  /*2e40*/  @!P1 BRA `(.L_x_47) ;  /* 0x0000000000049947 */ /* 0x000fea0003800000 */
[----:B------:R0:W5:Y:S02]  /*2e50*/  LDG.E.LTC128B.U16 R18, desc[UR36][R6.64+0x10] ;  /* 0x0000102406127981 */ /* 0x000164000c1e1520 */
.L_x_47:
[----:B------:R-:W-:Y:S05]  /*2e60*/  BSYNC B1 ;  /* 0x0000000000017941 */ /* 0x000fea0003800000 */
.L_x_46:
[----:B0----5:R-:W-:Y:S01]  /*2e70*/  IMAD.U32 R12, R18, 0x10000, RZ ;  /* 0x00010000120c7824 */ /* 0x021fe200078e00ff */
[----:B------:R-:W-:Y:S01]  /*2e80*/  ISETP.GT.AND P0, PT, R0, 0x8, P0 ;  /* 0x000000080000780c */ /* 0x000fe20000704270 */
[----:B------:R-:W-:Y:S02]  /*2e90*/  BSSY B1, `(.L_x_48) ;  /* 0x0000007000017945 */ /* 0x000fe40003800000 */
[----:B---3--:R-:W-:-:S04]  /*2ea0*/  FMUL R13, R12, R91 ;  /* 0x0000005b0c0d7220 */ /* 0x008fc80000400000 */
[----:B------:R-:W-:-:S05]  /*2eb0*/  FFMA R13, R30, R90, R13 ;  /* 0x0000005a1e0d7223 */ /* 0x000fca000000000d */
[----:B------:R-:W-:-:S05]  /*2ec0*/  F2FP.BF16.F32.PACK_AB R13, RZ, R13 ;  /* 0x0000000dff0d723e */ /* 0x000fca00000010ff */
[----:B------:R0:W-:Y:S01]  /*2ed0*/  @P1 STG.E.U16 desc[UR36][R10.64+0x10], R13 ;  /* 0x0000100d0a001986 */ /* 0x0001e2000c101524 */
[----:B------:R-:W-:Y:S05]  /*2ee0*/  @!P0 BRA `(.L_x_49) ;  /* 0x0000000000048947 */ /* 0x000fea0003800000 */
[----:B------:R3:W5:Y:S02]  /*2ef0*/  LDG.E.LTC128B.U16 R18, desc[UR36][R6.64+0x12] ;  /* 0x0000122406127981 */ /* 0x000764000c1e1520 */
.L_x_49:
[----:B------:R-:W-:Y:S05]  /*2f00*/  BSYNC B1 ;  /* 0x0000000000017941 */ /* 0x000fea0003800000 */
.L_x_48:
        /* <DEDUP_REMOVED lines=10> */
.L_x_51:
[----:B------:R-:W-:Y:S05]  /*2fb0*/  BSYNC B1 ;  /* 0x0000000000017941 */ /* 0x000fea0003800000 */
.L_x_50:
[----:B0----5:R-:W-:Y:S01]  /*2fc0*/  IMAD.U32 R12, R18, 0x10000, RZ ;  /* 0x00010000120c7824 */ /* 0x021fe200078e00ff */
        /* <DEDUP_REMOVED lines=9> */
.L_x_53:
[----:B------:R-:W-:Y:S05]  /*3060*/  BSYNC B1 ;  /* 0x0000000000017941 */ /* 0x000fea0003800000 */
.L_x_52:
        /* <DEDUP_REMOVED lines=9> */
.L_x_55:
[----:B------:R-:W-:Y:S05]  /*3100*/  BSYNC B1 ;  /* 0x0000000000017941 */ /* 0x000fea0003800000 */
.L_x_54:
[----:B0----5:R-:W-:Y:S01]  /*3110*/  IMAD.U32 R12, R18, 0x10000, RZ ;  /* 0x00010000120c7824 */ /* 0x021fe200078e00ff */
        /* <DEDUP_REMOVED lines=8> */
.L_x_57:
[----:B------:R-:W-:Y:S05]  /*31a0*/  BSYNC B1 ;  /* 0x0000000000017941 */ /* 0x000fea0003800000 */
.L_x_56:
        /* <DEDUP_REMOVED lines=10> */
.L_x_59:
[----:B------:R-:W-:Y:S05]  /*3250*/  BSYNC B1 ;  /* 0x0000000000017941 */ /* 0x000fea0003800000 */
.L_x_58:
        /* <DEDUP_REMOVED lines=10> */
.L_x_61:
[----:B------:R-:W-:Y:S05]  /*3300*/  BSYNC B1 ;  /* 0x0000000000017941 */ /* 0x000fea0003800000 */
.L_x_60:
        /* <DEDUP_REMOVED lines=9> */
.L_x_63:
[----:B------:R-:W-:Y:S05]  /*33a0*/  BSYNC B1 ;  /* 0x0000000000017941 */ /* 0x000fea0003800000 */
.L_x_62:
        /* <DEDUP_REMOVED lines=9> */
.L_x_65:
[----:B------:R-:W-:Y:S05]  /*3440*/  BSYNC B1 ;  /* 0x0000000000017941 */ /* 0x000fea0003800000 */
.L_x_64:
        /* <DEDUP_REMOVED lines=10> */
.L_x_67:
[----:B------:R-:W-:Y:S05]  /*34f0*/  BSYNC B1 ;  /* 0x0000000000017941 */ /* 0x000fea0003800000 */
.L_x_66:
        /* <DEDUP_REMOVED lines=10> */
.L_x_69:
[----:B------:R-:W-:Y:S05]  /*35a0*/  BSYNC B1 ;  /* 0x0000000000017941 */ /* 0x000fea0003800000 */
.L_x_68:
        /* <DEDUP_REMOVED lines=9> */
.L_x_71:
[----:B------:R-:W-:Y:S05]  /*3640*/  BSYNC B1 ;  /* 0x0000000000017941 */ /* 0x000fea0003800000 */
.L_x_70:
        /* <DEDUP_REMOVED lines=9> */
.L_x_73:
[----:B------:R-:W-:Y:S05]  /*36e0*/  BSYNC B1 ;  /* 0x0000000000017941 */ /* 0x000fea0003800000 */
.L_x_72:
        /* <DEDUP_REMOVED lines=10> */
.L_x_75:
[----:B------:R-:W-:Y:S05]  /*3790*/  BSYNC B1 ;  /* 0x0000000000017941 */ /* 0x000fea0003800000 */
.L_x_74:
        /* <DEDUP_REMOVED lines=10> */
.L_x_77:
[----:B------:R-:W-:Y:S05]  /*3840*/  BSYNC B1 ;  /* 0x0000000000017941 */ /* 0x000fea0003800000 */
.L_x_76:
        /* <DEDUP_REMOVED lines=9> */
.L_x_79:
[----:B------:R-:W-:Y:S05]  /*38e0*/  BSYNC B1 ;  /* 0x0000000000017941 */ /* 0x000fea0003800000 */
.L_x_78:
        /* <DEDUP_REMOVED lines=9> */
.L_x_81:
[----:B------:R-:W-:Y:S05]  /*3980*/  BSYNC B1 ;  /* 0x0000000000017941 */ /* 0x000fea0003800000 */
.L_x_80:
        /* <DEDUP_REMOVED lines=10> */
.L_x_83:
[----:B------:R-:W-:Y:S05]  /*3a30*/  BSYNC B1 ;  /* 0x0000000000017941 */ /* 0x000fea0003800000 */
.L_x_82:
        /* <DEDUP_REMOVED lines=10> */
.L_x_85:
[----:B------:R-:W-:Y:S05]  /*3ae0*/  BSYNC B1 ;  /* 0x0000000000017941 */ /* 0x000fea0003800000 */
.L_x_84:
        /* <DEDUP_REMOVED lines=9> */
.L_x_87:
[----:B------:R-:W-:Y:S05]  /*3b80*/  BSYNC B1 ;  /* 0x0000000000017941 */ /* 0x000fea0003800000 */
.L_x_86:
        /* <DEDUP_REMOVED lines=9> */
.L_x_89:
[----:B------:R-:W-:Y:S05]  /*3c20*/  BSYNC B1 ;  /* 0x0000000000017941 */ /* 0x000fea0003800000 */
.L_x_88:
        /* <DEDUP_REMOVED lines=10> */
.L_x_91:
[----:B------:R-:W-:Y:S05]  /*3cd0*/  BSYNC B1 ;  /* 0x0000000000017941 */ /* 0x000fea0003800000 */
.L_x_90:
        /* <DEDUP_REMOVED lines=10> */
.L_x_93:
[----:B------:R-:W-:Y:S05]  /*3d80*/  BSYNC B1 ;  /* 0x0000000000017941 */ /* 0x000fea0003800000 */
.L_x_92:
        /* <DEDUP_REMOVED lines=9> */
.L_x_95:
[----:B------:R-:W-:Y:S05]  /*3e20*/  BSYNC B1 ;  /* 0x0000000000017941 */ /* 0x000fea0003800000 */
.L_x_94:
        /* <DEDUP_REMOVED lines=9> */
.L_x_97:
[----:B------:R-:W-:Y:S05]  /*3ec0*/  BSYNC B1 ;  /* 0x0000000000017941 */ /* 0x000fea0003800000 */
.L_x_96:
        /* <DEDUP_REMOVED lines=10> */
.L_x_99:
[----:B------:R-:W-:Y:S05]  /*3f70*/  BSYNC B1 ;  /* 0x0000000000017941 */ /* 0x000fea0003800000 */
.L_x_98:
        /* <DEDUP_REMOVED lines=10> */
.L_x_101:
[----:B------:R-:W-:Y:S05]  /*4020*/  BSYNC B1 ;  /* 0x0000000000017941 */ /* 0x000fea0003800000 */
.L_x_100:
        /* <DEDUP_REMOVED lines=9> */
.L_x_103:
[----:B------:R-:W-:Y:S05]  /*40c0*/  BSYNC B1 ;  /* 0x0000000000017941 */ /* 0x000fea0003800000 */
.L_x_102:
        /* <DEDUP_REMOVED lines=9> */
.L_x_105:
[----:B------:R-:W-:Y:S05]  /*4160*/  BSYNC B1 ;  /* 0x0000000000017941 */ /* 0x000fea0003800000 */
.L_x_104:
        /* <DEDUP_REMOVED lines=10> */
.L_x_107:
[----:B------:R-:W-:Y:S05]  /*4210*/  BSYNC B1 ;  /* 0x0000000000017941 */ /* 0x000fea0003800000 */
.L_x_106:
        /* <DEDUP_REMOVED lines=10> */
.L_x_109:
[----:B------:R-:W-:Y:S05]  /*42c0*/  BSYNC B1 ;  /* 0x0000000000017941 */ /* 0x000fea0003800000 */
.L_x_108:
        /* <DEDUP_REMOVED lines=9> */
.L_x_111:
[----:B------:R-:W-:Y:S05]  /*4360*/  BSYNC B1 ;  /* 0x0000000000017941 */ /* 0x000fea0003800000 */
.L_x_110:
        /* <DEDUP_REMOVED lines=9> */
.L_x_113:
[----:B------:R-:W-:Y:S05]  /*4400*/  BSYNC B1 ;  /* 0x0000000000017941 */ /* 0x000fea0003800000 */
.L_x_112:
        /* <DEDUP_REMOVED lines=10> */
.L_x_115:
[----:B------:R-:W-:Y:S05]  /*44b0*/  BSYNC B1 ;  /* 0x0000000000017941 */ /* 0x000fea0003800000 */
.L_x_114:
        /* <DEDUP_REMOVED lines=10> */
.L_x_117:
[----:B------:R-:W-:Y:S05]  /*4560*/  BSYNC B1 ;  /* 0x0000000000017941 */ /* 0x000fea0003800000 */
.L_x_116:
        /* <DEDUP_REMOVED lines=9> */
.L_x_119:
[----:B------:R-:W-:Y:S05]  /*4600*/  BSYNC B1 ;  /* 0x0000000000017941 */ /* 0x000fea0003800000 */
.L_x_118:
        /* <DEDUP_REMOVED lines=9> */
.L_x_121:
[----:B------:R-:W-:Y:S05]  /*46a0*/  BSYNC B1 ;  /* 0x0000000000017941 */ /* 0x000fea0003800000 */
.L_x_120:
        /* <DEDUP_REMOVED lines=10> */
.L_x_123:
[----:B------:R-:W-:Y:S05]  /*4750*/  BSYNC B1 ;  /* 0x0000000000017941 */ /* 0x000fea0003800000 */
.L_x_122:
        /* <DEDUP_REMOVED lines=10> */
.L_x_125:
[----:B------:R-:W-:Y:S05]  /*4800*/  BSYNC B1 ;  /* 0x0000000000017941 */ /* 0x000fea0003800000 */
.L_x_124:
        /* <DEDUP_REMOVED lines=9> */
.L_x_127:
[----:B------:R-:W-:Y:S05]  /*48a0*/  BSYNC B1 ;  /* 0x0000000000017941 */ /* 0x000fea0003800000 */
.L_x_126:
        /* <DEDUP_REMOVED lines=9> */
.L_x_129:
[----:B------:R-:W-:Y:S05]  /*4940*/  BSYNC B1 ;  /* 0x0000000000017941 */ /* 0x000fea0003800000 */
.L_x_128:
        /* <DEDUP_REMOVED lines=10> */
.L_x_131:
[----:B------:R-:W-:Y:S05]  /*49f0*/  BSYNC B1 ;  /* 0x0000000000017941 */ /* 0x000fea0003800000 */
.L_x_130:
        /* <DEDUP_REMOVED lines=10> */
.L_x_133:
[----:B------:R-:W-:Y:S05]  /*4aa0*/  BSYNC B1 ;  /* 0x0000000000017941 */ /* 0x000fea0003800000 */
.L_x_132:
        /* <DEDUP_REMOVED lines=9> */
.L_x_135:
[----:B------:R-:W-:Y:S05]  /*4b40*/  BSYNC B1 ;  /* 0x0000000000017941 */ /* 0x000fea0003800000 */
.L_x_134:
        /* <DEDUP_REMOVED lines=9> */
.L_x_137:
[----:B------:R-:W-:Y:S05]  /*4be0*/  BSYNC B1 ;  /* 0x0000000000017941 */ /* 0x000fea0003800000 */
.L_x_136:
        /* <DEDUP_REMOVED lines=10> */
.L_x_139:
[----:B------:R-:W-:Y:S05]  /*4c90*/  BSYNC B1 ;  /* 0x0000000000017941 */ /* 0x000fea0003800000 */
.L_x_138:
        /* <DEDUP_REMOVED lines=10> */
.L_x_141:
[----:B------:R-:W-:Y:S05]  /*4d40*/  BSYNC B1 ;  /* 0x0000000000017941 */ /* 0x000fea0003800000 */
.L_x_140:
        /* <DEDUP_REMOVED lines=9> */
.L_x_143:
[----:B------:R-:W-:Y:S05]  /*4de0*/  BSYNC B1 ;  /* 0x0000000000017941 */ /* 0x000fea0003800000 */
.L_x_142:
        /* <DEDUP_REMOVED lines=9> */
.L_x_145:
[----:B------:R-:W-:Y:S05]  /*4e80*/  BSYNC B1 ;  /* 0x0000000000017941 */ /* 0x000fea0003800000 */
.L_x_144:
        /* <DEDUP_REMOVED lines=10> */
.L_x_147:
[----:B------:R-:W-:Y:S05]  /*4f30*/  BSYNC B1 ;  /* 0x0000000000017941 */ /* 0x000fea0003800000 */
.L_x_146:
        /* <DEDUP_REMOVED lines=10> */
.L_x_149:
[----:B------:R-:W-:Y:S05]  /*4fe0*/  BSYNC B1 ;  /* 0x0000000000017941 */ /* 0x000fea0003800000 */
.L_x_148:
        /* <DEDUP_REMOVED lines=9> */
.L_x_151:
[----:B------:R-:W-:Y:S05]  /*5080*/  BSYNC B1 ;  /* 0x0000000000017941 */ /* 0x000fea0003800000 */
.L_x_150:
        /* <DEDUP_REMOVED lines=9> */
.L_x_153:
[----:B------:R-:W-:Y:S05]  /*5120*/  BSYNC B1 ;  /* 0x0000000000017941 */ /* 0x000fea0003800000 */
.L_x_152:
        /* <DEDUP_REMOVED lines=10> */
.L_x_155:
[----:B------:R-:W-:Y:S05]  /*51d0*/  BSYNC B1 ;  /* 0x0000000000017941 */ /* 0x000fea0003800000 */
.L_x_154:
        /* <DEDUP_REMOVED lines=10> */
.L_x_157:
[----:B------:R-:W-:Y:S05]  /*5280*/  BSYNC B1 ;  /* 0x0000000000017941 */ /* 0x000fea0003800000 */
.L_x_156:
[----:B0---45:R-:W-:Y:S01]  /*5290*/  IMAD.U32 R4, R18, 0x10000, RZ ;  /* 0x0001000012047824 */ /* 0x031fe200078e00ff */
        /* <DEDUP_REMOVED lines=8> */
.L_x_159:
[----:B------:R-:W-:Y:S05]  /*5320*/  BSYNC B1 ;  /* 0x0000000000017941 */ /* 0x000fea0003800000 */
.L_x_158:
[----:B0----5:R-:W-:Y:S01]  /*5330*/  IMAD.U32 R4, R18, 0x10000, RZ ;  /* 0x0001000012047824 */ /* 0x021fe200078e00ff */
[----:B------:R-:W-:Y:S01]  /*5340*/  ISETP.GT.AND P0, PT, R0, 0x8, P0 ;  /* 0x000000080000780c */ /* 0x000fe20000704270 */
[----:B------:R-:W-:Y:S01]  /*5350*/  @P1 IMAD.MOV.U32 R5, RZ, RZ, R11 ;  /* 0x000000ffff051224 */ /* 0x000fe200078e000b */
[----:B------:R-:W-:Y:S01]  /*5360*/  BSSY B1, `(.L_x_160) ;  /* 0x0000008000017945 */ /* 0x000fe20003800000 */
[----:B------:R-:W-:Y:S01]  /*5370*/  FMUL R3, R4, R91 ;  /* 0x0000005b04037220 */ /* 0x000fe20000400000 */
[----:B------:R-:W-:-:S03]  /*5380*/  @P1 IMAD.MOV.U32 R4, RZ, RZ, R10 ;  /* 0x000000ffff041224 */ /* 0x000fc600078e000a */
[----:B------:R-:W-:-:S05]  /*5390*/  FFMA R3, R86, R90, R3 ;  /* 0x0000005a56037223 */ /* 0x000fca0000000003 */
[----:B------:R-:W-:-:S05]  /*53a0*/  F2FP.BF16.F32.PACK_AB R3, RZ, R3 ;  /* 0x00000003ff03723e */ /* 0x000fca00000010ff */
[----:B------:R0:W-:Y:S01]  /*53b0*/  @P1 STG.E.U16 desc[UR36][R4.64+0xf0], R3 ;  /* 0x0000f00304001986 */ /* 0x0001e2000c101524 */
[----:B------:R-:W-:Y:S05]  /*53c0*/  @!P0 BRA `(.L_x_161) ;  /* 0x0000000000048947 */ /* 0x000fea0003800000 */
[----:B------:R0:W5:Y:S02]  /*53d0*/  LDG.E.LTC128B.U16 R18, desc[UR36][R6.64+0xf2] ;  /* 0x0000f22406127981 */ /* 0x000164000c1e1520 */
.L_x_161:
[----:B------:R-:W-:Y:S05]  /*53e0*/  BSYNC B1 ;  /* 0x0000000000017941 */ /* 0x000fea0003800000 */
.L_x_160:
[----:B------:R-:W-:Y:S05]  /*53f0*/  @!P0 BRA `(.L_x_162) ;  /* 0x0000001000b08947 */ /* 0x000fea0003800000 */
[----:B-----5:R-:W-:-:S04]  /*5400*/  IMAD.U32 R18, R18, 0x10000, RZ ;  /* 0x0001000012127824 */ /* 0x020fc800078e00ff */
[----:B------:R-:W-:-:S04]  /*5410*/  FMUL R18, R18, R91 ;  /* 0x0000005b12127220 */ /* 0x000fc80000400000 */
[----:B------:R-:W-:-:S05]  /*5420*/  FFMA R18, R87, R90, R18 ;  /* 0x0000005a57127223 */ /* 0x000fca0000000012 */
[----:B------:R-:W-:-:S05]  /*5430*/  F2FP.BF16.F32.PACK_AB R18, RZ, R18 ;  /* 0x00000012ff12723e */ /* 0x000fca00000010ff */
[----:B------:R0:W-:Y:S01]  /*5440*/  STG.E.U16 desc[UR36][R10.64+0xf2], R18 ;  /* 0x0000f2120a007986 */ /* 0x0001e2000c101524 */
[----:B------:R-:W-:Y:S05]  /*5450*/  BRA `(.L_x_162) ;  /* 0x0000001000987947 */ /* 0x000fea0003800000 */
.L_x_37:
[----:B------:R-:W-:Y:S01]  /*5460*/  ISETP.GT.AND P3, PT, R3, 0x1, PT ;  /* 0x000000010300780c */ /* 0x000fe20003f64270 */
[----:B------:R-:W-:Y:S01]  /*5470*/  ULDC.64 UR4, c[0x0][0x5c0] ;  /* 0x0001700000047ab9 */ /* 0x000fe20000000a00 */
[-C--:B------:R-:W-:Y:S01]  /*5480*/  FMUL R24, R24, R90.reuse ;  /* 0x0000005a18187220 */ /* 0x080fe20000400000 */
[----:B------:R-:W-:Y:S01]  /*5490*/  LEA R4, P4, R106, UR4, 0x1 ;  /* 0x000000046a047c11 */ /* 0x000fe2000f8808ff */
[-C--:B------:R-:W-:Y:S01]  /*54a0*/  FMUL R25, R25, R90.reuse ;  /* 0x0000005a19197220 */ /* 0x080fe20000400000 */
[----:B------:R-:W-:Y:S01]  /*54b0*/  ISETP.GT.AND P0, PT, R0, RZ, P3 ;  /* 0x000000ff0000720c */ /* 0x000fe20001f04270 */
[----:B------:R-:W-:Y:S01]  /*54c0*/  FMUL R26, R26, R90 ;  /* 0x0000005a1a1a7220 */ /* 0x000fe20000400000 */
[----:B------:R-:W-:Y:S01]  /*54d0*/  F2FP.BF16.F32.PACK_AB R24, RZ, R24 ;  /* 0x00000018ff18723e */ /* 0x000fe200000010ff */
[-C--:B------:R-:W-:Y:S01]  /*54e0*/  FMUL R27, R27, R90.reuse ;  /* 0x0000005a1b1b7220 */ /* 0x080fe20000400000 */
[----:B------:R-:W-:Y:S01]  /*54f0*/  LEA.HI.X R5, R106, UR5, R115, 0x1, P4 ;  /* 0x000000056a057c11 */ /* 0x000fe2000a0f0c73 */
[-C--:B------:R-:W-:Y:S01]  /*5500*/  FMUL R28, R28, R90.reuse ;  /* 0x0000005a1c1c7220 */ /* 0x080fe20000400000 */
[----:B------:R-:W-:Y:S01]  /*5510*/  F2FP.BF16.F32.PACK_AB R25, RZ, R25 ;  /* 0x00000019ff19723e */ /* 0x000fe200000010ff */
[-C--:B------:R-:W-:Y:S01]  /*5520*/  FMUL R29, R29, R90.reuse ;  /* 0x0000005a1d1d7220 */ /* 0x080fe20000400000 */
[----:B------:R-:W-:Y:S01]  /*5530*/  ISETP.GT.AND P2, PT, R0, 0x8, P2 ;  /* 0x000000080000780c */ /* 0x000fe20001744270 */
[----:B------:R-:W-:Y:S01]  /*5540*/  @P1 STG.E.U16 desc[UR36][R4.64], R24 ;  /* 0x0000001804001986 */ /* 0x000fe2000c101524 */
[----:B------:R-:W-:Y:S01]  /*5550*/  ISETP.GT.AND P1, PT, R3, 0x8, PT ;  /* 0x000000080300780c */ /* 0x000fe20003f24270 */
[----:B------:R-:W-:Y:S01]  /*5560*/  FMUL R30, R30, R90 ;  /* 0x0000005a1e1e7220 */ /* 0x000fe20000400000 */
[C---:B------:R-:W-:Y:S01]  /*5570*/  SHF.L.U64.HI R7, R96.reuse, 0x1, R97 ;  /* 0x0000000160077819 */ /* 0x040fe20000010261 */
[----:B------:R-:W-:Y:S01]  /*5580*/  @P0 STG.E.U16 desc[UR36][R4.64+0x2], R25 ;  /* 0x0000021904000986 */ /* 0x000fe2000c101524 */
[----:B------:R-:W-:Y:S01]  /*5590*/  LEA R6, P5, R96, R4, 0x1 ;  /* 0x0000000460067211 */ /* 0x000fe200078a08ff */
[-C--:B------:R-:W-:Y:S01]  /*55a0*/  FMUL R31, R31, R90.reuse ;  /* 0x0000005a1f1f7220 */ /* 0x080fe20000400000 */
[----:B------:R-:W-:Y:S01]  /*55b0*/  ISETP.GT.AND P3, PT, R0, 0x8, P3 ;  /* 0x000000080000780c */ /* 0x000fe20001f64270 */
[-C--:B------:R-:W-:Y:S01]  /*55c0*/  FMUL R32, R32, R90.reuse ;  /* 0x0000005a20207220 */ /* 0x080fe20000400000 */
[----:B------:R-:W-:Y:S01]  /*55d0*/  ISETP.GT.AND P0, PT, R3, 0x9, PT ;  /* 0x000000090300780c */ /* 0x000fe20003f04270 */
[----:B------:R-:W-:Y:S01]  /*55e0*/  IMAD.X R7, R7, 0x1, R5, P5 ;  /* 0x0000000107077824 */ /* 0x000fe200028e0605 */
[----:B------:R-:W-:Y:S01]  /*55f0*/  ISETP.GT.AND P4, PT, R0, RZ, P1 ;  /* 0x000000ff0000720c */ /* 0x000fe20000f84270 */
[----:B------:R-:W-:Y:S01]  /*5600*/  FMUL R33, R33, R90 ;  /* 0x0000005a21217220 */ /* 0x000fe20000400000 */
[----:B------:R-:W-:Y:S01]  /*5610*/  F2FP.BF16.F32.PACK_AB R26, RZ, R26 ;  /* 0x0000001aff1a723e */ /* 0x000fe200000010ff */
[-C--:B------:R-:W-:Y:S01]  /*5620*/  FMUL R34, R34, R90.reuse ;  /* 0x0000005a22227220 */ /* 0x080fe20000400000 */
[----:B------:R-:W-:Y:S01]  /*5630*/  ISETP.GT.AND P5, PT, R0, RZ, P0 ;  /* 0x000000ff0000720c */ /* 0x000fe200007a4270 */
[----:B------:R-:W-:Y:S01]  /*5640*/  FMUL R35, R35, R90 ;  /* 0x0000005a23237220 */ /* 0x000fe20000400000 */
[----:B------:R-:W-:Y:S01]  /*5650*/  F2FP.BF16.F32.PACK_AB R27, RZ, R27 ;  /* 0x0000001bff1b723e */ /* 0x000fe200000010ff */
[----:B------:R-:W-:Y:S01]  /*5660*/  @P2 STG.E.U16 desc[UR36][R6.64], R26 ;  /* 0x0000001a06002986 */ /* 0x000fe2000c101524 */
[----:B------:R-:W-:Y:S01]  /*5670*/  F2FP.BF16.F32.PACK_AB R28, RZ, R28 ;  /* 0x0000001cff1c723e */ /* 0x000fe200000010ff */
[-C--:B------:R-:W-:Y:S01]  /*5680*/  FMUL R36, R36, R90.reuse ;  /* 0x0000005a24247220 */ /* 0x080fe20000400000 */
[C---:B------:R-:W-:Y:S01]  /*5690*/  ISETP.GT.AND P2, PT, R0.reuse, 0x8, P1 ;  /* 0x000000080000780c */ /* 0x040fe20000f44270 */
[----:B------:R-:W-:Y:S01]  /*56a0*/  @P3 STG.E.U16 desc[UR36][R6.64+0x2], R27 ;  /* 0x0000021b06003986 */ /* 0x000fe2000c101524 */
[----:B------:R-:W-:Y:S01]  /*56b0*/  ISETP.GT.AND P1, PT, R3, 0x10, PT ;  /* 0x000000100300780c */ /* 0x000fe20003f24270 */
[-C--:B------:R-:W-:Y:S01]  /*56c0*/  FMUL R37, R37, R90.reuse ;  /* 0x0000005a25257220 */ /* 0x080fe20000400000 */
[----:B------:R-:W-:Y:S01]  /*56d0*/  F2FP.BF16.F32.PACK_AB R29, RZ, R29 ;  /* 0x0000001dff1d723e */ /* 0x000fe200000010ff */
[----:B------:R-:W-:Y:S01]  /*56e0*/  @P4 STG.E.U16 desc[UR36][R4.64+0x10], R28 ;  /* 0x0000101c04004986 */ /* 0x000fe2000c101524 */
[----:B------:R-:W-:Y:S01]  /*56f0*/  ISETP.GT.AND P3, PT, R0, 0x8, P0 ;  /* 0x000000080000780c */ /* 0x000fe20000764270 */
[-C--:B------:R-:W-:Y:S01]  /*5700*/  FMUL R38, R38, R90.reuse ;  /* 0x0000005a26267220 */ /* 0x080fe20000400000 */
[----:B------:R-:W-:Y:S01]  /*5710*/  ISETP.GT.AND P0, PT, R3, 0x11, PT ;  /* 0x000000110300780c */ /* 0x000fe20003f04270 */
[----:B------:R-:W-:Y:S01]  /*5720*/  @P5 STG.E.U16 desc[UR36][R4.64+0x12], R29 ;  /* 0x0000121d04005986 */ /* 0x000fe2000c101524 */
        /* <DEDUP_REMOVED lines=162> */
[----:B------:R-:W-:-:S02]  /*6150*/  F2FP.BF16.F32.PACK_AB R62, RZ, R62 ;  /* 0x0000003eff3e723e */ /* 0x000fc400000010ff */
[C---:B------:R-:W-:Y:S02]  /*6160*/  ISETP.GT.AND P5, PT, R0.reuse, RZ, P0 ;  /* 0x000000ff0000720c */ /* 0x040fe400007a4270 */
[----:B------:R-:W-:Y:S01]  /*6170*/  F2FP.BF16.F32.PACK_AB R63, RZ, R63 ;  /* 0x0000003fff3f723e */ /* 0x000fe200000010ff */
[----:B------:R-:W-:Y:S01]  /*6180*/  @P2 STG.E.U16 desc[UR36][R6.64+0x90], R62 ;  /* 0x0000903e06002986 */ /* 0x000fe2000c101524 */
[----:B------:R-:W-:Y:S02]  /*6190*/  F2FP.BF16.F32.PACK_AB R64, RZ, R64 ;  /* 0x00000040ff40723e */ /* 0x000fe400000010ff */
[C---:B------:R-:W-:Y:S01]  /*61a0*/  ISETP.GT.AND P2, PT, R0.reuse, 0x8, P1 ;  /* 0x000000080000780c */ /* 0x040fe20000f44270 */
[----:B------:R-:W-:Y:S01]  /*61b0*/  @P3 STG.E.U16 desc[UR36][R6.64+0x92], R63 ;  /* 0x0000923f06003986 */ /* 0x000fe2000c101524 */
[----:B------:R-:W-:Y:S02]  /*61c0*/  ISETP.GT.AND P1, PT, R3, 0x58, PT ;  /* 0x000000580300780c */ /* 0x000fe40003f24270 */
[----:B------:R-:W-:Y:S01]  /*61d0*/  F2FP.BF16.F32.PACK_AB R65, RZ, R65 ;  /* 0x00000041ff41723e */ /* 0x000fe200000010ff */
[----:B------:R-:W-:Y:S01]  /*61e0*/  @P4 STG.E.U16 desc[UR36][R4.64+0xa0], R64 ;  /* 0x0000a04004004986 */ /* 0x000fe2000c101524 */
[----:B------:R-:W-:-:S02]  /*61f0*/  ISETP.GT.AND P3, PT, R0, 0x8, P0 ;  /* 0x000000080000780c */ /* 0x000fc40000764270 */
[----:B------:R-:W-:Y:S01]  /*6200*/  ISETP.GT.AND P0, PT, R3, 0x59, PT ;  /* 0x000000590300780c */ /* 0x000fe20003f04270 */
[----:B------:R-:W-:Y:S01]  /*6210*/  @P5 STG.E.U16 desc[UR36][R4.64+0xa2], R65 ;  /* 0x0000a24104005986 */ /* 0x000fe2000c101524 */
[C---:B------:R-:W-:Y:S02]  /*6220*/  ISETP.GT.AND P4, PT, R0.reuse, RZ, P1 ;  /* 0x000000ff0000720c */ /* 0x040fe40000f84270 */
[----:B------:R-:W-:Y:S02]  /*6230*/  F2FP.BF16.F32.PACK_AB R66, RZ, R66 ;  /* 0x00000042ff42723e */ /* 0x000fe400000010ff */
[----:B------:R-:W-:Y:S02]  /*6240*/  ISETP.GT.AND P5, PT, R0, RZ, P0 ;  /* 0x000000ff0000720c */ /* 0x000fe400007a4270 */
[----:B------:R-:W-:Y:S01]  /*6250*/  F2FP.BF16.F32.PACK_AB R67, RZ, R67 ;  /* 0x00000043ff43723e */ /* 0x000fe200000010ff */
[----:B------:R-:W-:Y:S01]  /*6260*/  @P2 STG.E.U16 desc[UR36][R6.64+0xa0], R66 ;  /* 0x0000a04206002986 */ /* 0x000fe2000c101524 */
[----:B------:R-:W-:-:S02]  /*6270*/  F2FP.BF16.F32.PACK_AB R68, RZ, R68 ;  /* 0x00000044ff44723e */ /* 0x000fc400000010ff */
[C---:B------:R-:W-:Y:S01]  /*6280*/  ISETP.GT.AND P2, PT, R0.reuse, 0x8, P1 ;  /* 0x000000080000780c */ /* 0x040fe20000f44270 */
[----:B------:R-:W-:Y:S01]  /*6290*/  @P3 STG.E.U16 desc[UR36][R6.64+0xa2], R67 ;  /* 0x0000a24306003986 */ /* 0x000fe2000c101524 */
[C---:B------:R-:W-:Y:S02]  /*62a0*/  ISETP.GT.AND P1, PT, R3.reuse, 0x60, PT ;  /* 0x000000600300780c */ /* 0x040fe40003f24270 */
[----:B------:R-:W-:Y:S01]  /*62b0*/  F2FP.BF16.F32.PACK_AB R69, RZ, R69 ;  /* 0x00000045ff45723e */ /* 0x000fe200000010ff */
[----:B------:R-:W-:Y:S01]  /*62c0*/  @P4 STG.E.U16 desc[UR36][R4.64+0xb0], R68 ;  /* 0x0000b04404004986 */ /* 0x000fe2000c101524 */
[C---:B------:R-:W-:Y:S02]  /*62d0*/  ISETP.GT.AND P3, PT, R0.reuse, 0x8, P0 ;  /* 0x000000080000780c */ /* 0x040fe40000764270 */
[----:B------:R-:W-:Y:S01]  /*62e0*/  ISETP.GT.AND P0, PT, R3, 0x61, PT ;  /* 0x000000610300780c */ /* 0x000fe20003f04270 */
[----:B------:R-:W-:Y:S01]  /*62f0*/  @P5 STG.E.U16 desc[UR36][R4.64+0xb2], R69 ;  /* 0x0000b24504005986 */ /* 0x000fe2000c101524 */
[----:B------:R-:W-:-:S02]  /*6300*/  ISETP.GT.AND P4, PT, R0, RZ, P1 ;  /* 0x000000ff0000720c */ /* 0x000fc40000f84270 */
[C---:B------:R-:W-:Y:S02]  /*6310*/  ISETP.GT.AND P5, PT, R0.reuse, RZ, P0 ;  /* 0x000000ff0000720c */ /* 0x040fe400007a4270 */
[----:B------:R-:W-:Y:S02]  /*6320*/  F2FP.BF16.F32.PACK_AB R70, RZ, R70 ;  /* 0x00000046ff46723e */ /* 0x000fe400000010ff */
[----:B------:R-:W-:Y:S02]  /*6330*/  F2FP.BF16.F32.PACK_AB R71, RZ, R71 ;  /* 0x00000047ff47723e */ /* 0x000fe400000010ff */
[----:B------:R-:W-:Y:S01]  /*6340*/  F2FP.BF16.F32.PACK_AB R72, RZ, R72 ;  /* 0x00000048ff48723e */ /* 0x000fe200000010ff */
[----:B------:R-:W-:Y:S01]  /*6350*/  @P2 STG.E.U16 desc[UR36][R6.64+0xb0], R70 ;  /* 0x0000b04606002986 */ /* 0x000fe2000c101524 */
[----:B------:R-:W-:Y:S02]  /*6360*/  F2FP.BF16.F32.PACK_AB R73, RZ, R73 ;  /* 0x00000049ff49723e */ /* 0x000fe400000010ff */
[C---:B------:R-:W-:Y:S01]  /*6370*/  ISETP.GT.AND P1, PT, R0.reuse, 0x8, P1 ;  /* 0x000000080000780c */ /* 0x040fe20000f24270 */
[----:B------:R-:W-:Y:S01]  /*6380*/  @P3 STG.E.U16 desc[UR36][R6.64+0xb2], R71 ;  /* 0x0000b24706003986 */ /* 0x000fe2000c101524 */
[----:B------:R-:W-:-:S02]  /*6390*/  ISETP.GT.AND P2, PT, R0, 0x8, P0 ;  /* 0x000000080000780c */ /* 0x000fc40000744270 */
[----:B------:R-:W-:Y:S01]  /*63a0*/  F2FP.BF16.F32.PACK_AB R74, RZ, R74 ;  /* 0x0000004aff4a723e */ /* 0x000fe200000010ff */
[----:B------:R-:W-:Y:S01]  /*63b0*/  @P4 STG.E.U16 desc[UR36][R4.64+0xc0], R72 ;  /* 0x0000c04804004986 */ /* 0x000fe2000c101524 */
[C---:B------:R-:W-:Y:S02]  /*63c0*/  ISETP.GT.AND P4, PT, R3.reuse, 0x68, PT ;  /* 0x000000680300780c */ /* 0x040fe40003f84270 */
[----:B------:R-:W-:Y:S01]  /*63d0*/  ISETP.GT.AND P0, PT, R3, 0x69, PT ;  /* 0x000000690300780c */ /* 0x000fe20003f04270 */
[----:B------:R-:W-:Y:S01]  /*63e0*/  @P5 STG.E.U16 desc[UR36][R4.64+0xc2], R73 ;  /* 0x0000c24904005986 */ /* 0x000fe2000c101524 */
[----:B------:R-:W-:Y:S02]  /*63f0*/  ISETP.GT.AND P5, PT, R0, RZ, P4 ;  /* 0x000000ff0000720c */ /* 0x000fe400027a4270 */
[----:B------:R-:W-:Y:S01]  /*6400*/  F2FP.BF16.F32.PACK_AB R75, RZ, R75 ;  /* 0x0000004bff4b723e */ /* 0x000fe200000010ff */
[----:B------:R-:W-:Y:S01]  /*6410*/  @P1 STG.E.U16 desc[UR36][R6.64+0xc0], R74 ;  /* 0x0000c04a06001986 */ /* 0x000fe2000c101524 */
[----:B------:R-:W-:-:S02]  /*6420*/  F2FP.BF16.F32.PACK_AB R76, RZ, R76 ;  /* 0x0000004cff4c723e */ /* 0x000fc400000010ff */
[C---:B------:R-:W-:Y:S01]  /*6430*/  ISETP.GT.AND P3, PT, R0.reuse, RZ, P0 ;  /* 0x000000ff0000720c */ /* 0x040fe20000764270 */
[----:B------:R-:W-:Y:S01]  /*6440*/  @P2 STG.E.U16 desc[UR36][R6.64+0xc2], R75 ;  /* 0x0000c24b06002986 */ /* 0x000fe2000c101524 */
[C---:B------:R-:W-:Y:S02]  /*6450*/  ISETP.GT.AND P4, PT, R0.reuse, 0x8, P4 ;  /* 0x000000080000780c */ /* 0x040fe40002784270 */
[----:B------:R-:W-:Y:S02]  /*6460*/  F2FP.BF16.F32.PACK_AB R77, RZ, R77 ;  /* 0x0000004dff4d723e */ /* 0x000fe400000010ff */
[----:B------:R-:W-:Y:S01]  /*6470*/  F2FP.BF16.F32.PACK_AB R78, RZ, R78 ;  /* 0x0000004eff4e723e */ /* 0x000fe200000010ff */
[----:B------:R-:W-:Y:S01]  /*6480*/  @P5 STG.E.U16 desc[UR36][R4.64+0xd0], R76 ;  /* 0x0000d04c04005986 */ /* 0x000fe2000c101524 */
[----:B------:R-:W-:Y:S02]  /*6490*/  ISETP.GT.AND P5, PT, R0, 0x8, P0 ;  /* 0x000000080000780c */ /* 0x000fe400007a4270 */
[----:B------:R-:W-:-:S02]  /*64a0*/  F2FP.BF16.F32.PACK_AB R79, RZ, R79 ;  /* 0x0000004fff4f723e */ /* 0x000fc400000010ff */
[C---:B------:R-:W-:Y:S01]  /*64b0*/  ISETP.GT.AND P2, PT, R3.reuse, 0x71, PT ;  /* 0x000000710300780c */ /* 0x040fe20003f44270 */
[----:B------:R-:W-:Y:S01]  /*64c0*/  @P3 STG.E.U16 desc[UR36][R4.64+0xd2], R77 ;  /* 0x0000d24d04003986 */ /* 0x000fe2000c101524 */
[----:B------:R-:W-:Y:S02]  /*64d0*/  ISETP.GT.AND P3, PT, R3, 0x70, PT ;  /* 0x000000700300780c */ /* 0x000fe40003f64270 */
[----:B------:R-:W-:Y:S01]  /*64e0*/  F2FP.BF16.F32.PACK_AB R80, RZ, R80 ;  /* 0x00000050ff50723e */ /* 0x000fe200000010ff */
[----:B------:R-:W-:Y:S01]  /*64f0*/  @P4 STG.E.U16 desc[UR36][R6.64+0xd0], R78 ;  /* 0x0000d04e06004986 */ /* 0x000fe2000c101524 */
[C---:B------:R-:W-:Y:S02]  /*6500*/  ISETP.GT.AND P4, PT, R0.reuse, RZ, P2 ;  /* 0x000000ff0000720c */ /* 0x040fe40001784270 */
[----:B------:R-:W-:Y:S01]  /*6510*/  F2FP.BF16.F32.PACK_AB R81, RZ, R81 ;  /* 0x00000051ff51723e */ /* 0x000fe200000010ff */
[----:B------:R-:W-:Y:S01]  /*6520*/  @P5 STG.E.U16 desc[UR36][R6.64+0xd2], R79 ;  /* 0x0000d24f06005986 */ /* 0x000fe2000c101524 */
[----:B------:R-:W-:-:S02]  /*6530*/  ISETP.GT.AND P5, PT, R0, RZ, P3 ;  /* 0x000000ff0000720c */ /* 0x000fc40001fa4270 */
[C---:B------:R-:W-:Y:S02]  /*6540*/  ISETP.GT.AND P1, PT, R3.reuse, 0x78, PT ;  /* 0x000000780300780c */ /* 0x040fe40003f24270 */
[----:B------:R-:W-:Y:S02]  /*6550*/  ISETP.GT.AND P0, PT, R3, 0x79, PT ;  /* 0x000000790300780c */ /* 0x000fe40003f04270 */
[C---:B------:R-:W-:Y:S02]  /*6560*/  ISETP.GT.AND P3, PT, R0.reuse, 0x8, P3 ;  /* 0x000000080000780c */ /* 0x040fe40001f64270 */
[C---:B------:R-:W-:Y:S02]  /*6570*/  ISETP.GT.AND P2, PT, R0.reuse, 0x8, P2 ;  /* 0x000000080000780c */ /* 0x040fe40001744270 */
[----:B------:R-:W-:Y:S02]  /*6580*/  F2FP.BF16.F32.PACK_AB R82, RZ, R82 ;  /* 0x00000052ff52723e */ /* 0x000fe400000010ff */
[----:B------:R-:W-:Y:S01]  /*6590*/  F2FP.BF16.F32.PACK_AB R83, RZ, R83 ;  /* 0x00000053ff53723e */ /* 0x000fe200000010ff */
[----:B------:R-:W-:Y:S01]  /*65a0*/  @P5 STG.E.U16 desc[UR36][R4.64+0xe0], R80 ;  /* 0x0000e05004005986 */ /* 0x000fe2000c101524 */
[----:B------:R-:W-:-:S02]  /*65b0*/  ISETP.GT.AND P5, PT, R0, RZ, P0 ;  /* 0x000000ff0000720c */ /* 0x000fc400007a4270 */
[C---:B------:R-:W-:Y:S01]  /*65c0*/  ISETP.GT.AND P0, PT, R0.reuse, 0x8, P0 ;  /* 0x000000080000780c */ /* 0x040fe20000704270 */
[----:B------:R-:W-:Y:S01]  /*65d0*/  @P4 STG.E.U16 desc[UR36][R4.64+0xe2], R81 ;  /* 0x0000e25104004986 */ /* 0x000fe2000c101524 */
[C---:B------:R-:W-:Y:S02]  /*65e0*/  ISETP.GT.AND P4, PT, R0.reuse, RZ, P1 ;  /* 0x000000ff0000720c */ /* 0x040fe40000f84270 */
[----:B------:R-:W-:Y:S01]  /*65f0*/  ISETP.GT.AND P1, PT, R0, 0x8, P1 ;  /* 0x000000080000780c */ /* 0x000fe20000f24270 */
[----:B------:R-:W-:Y:S01]  /*6600*/  @P3 STG.E.U16 desc[UR36][R6.64+0xe0], R82 ;  /* 0x0000e05206003986 */ /* 0x000fe2000c101524 */
[----:B------:R-:W-:Y:S02]  /*6610*/  F2FP.BF16.F32.PACK_AB R84, RZ, R84 ;  /* 0x00000054ff54723e */ /* 0x000fe400000010ff */
[----:B------:R-:W-:Y:S01]  /*6620*/  F2FP.BF16.F32.PACK_AB R85, RZ, R85 ;  /* 0x00000055ff55723e */ /* 0x000fe200000010ff */
[----:B------:R-:W-:Y:S01]  /*6630*/  @P2 STG.E.U16 desc[UR36][R6.64+0xe2], R83 ;  /* 0x0000e25306002986 */ /* 0x000fe2000c101524 */
[----:B------:R-:W-:-:S02]  /*6640*/  F2FP.BF16.F32.PACK_AB R86, RZ, R86 ;  /* 0x00000056ff56723e */ /* 0x000fc400000010ff */
[----:B------:R-:W-:-:S03]  /*6650*/  F2FP.BF16.F32.PACK_AB R87, RZ, R87 ;  /* 0x00000057ff57723e */ /* 0x000fc600000010ff */
[----:B------:R-:W-:Y:S04]  /*6660*/  @P4 STG.E.U16 desc[UR36][R4.64+0xf0], R84 ;  /* 0x0000f05404004986 */ /* 0x000fe8000c101524 */
[----:B------:R0:W-:Y:S02]  /*6670*/  @P5 STG.E.U16 desc[UR36][R4.64+0xf2], R85 ;  /* 0x0000f25504005986 */ /* 0x0001e4000c101524 */
[----:B0-----:R-:W-:Y:S02]  /*6680*/  @P1 IMAD.MOV.U32 R4, RZ, RZ, R6 ;  /* 0x000000ffff041224 */ /* 0x001fe400078e0006 */
[----:B------:R-:W-:-:S05]  /*6690*/  @P1 IMAD.MOV.U32 R5, RZ, RZ, R7 ;  /* 0x000000ffff051224 */ /* 0x000fca00078e0007 */
[----:B------:R0:W-:Y:S04]  /*66a0*/  @P1 STG.E.U16 desc[UR36][R4.64+0xf0], R86 ;  /* 0x0000f05604001986 */ /* 0x0001e8000c101524 */
[----:B------:R0:W-:Y:S02]  /*66b0*/  @P0 STG.E.U16 desc[UR36][R6.64+0xf2], R87 ;  /* 0x0000f25706000986 */ /* 0x0001e4000c101524 */
.L_x_162:
[----:B------:R-:W-:Y:S05]  /*66c0*/  BSYNC B0 ;  /* 0x0000000000007941 */ /* 0x000fea0003800000 */
.L_x_36:
[----:B0-----:R-:W2:Y:S01]  /*66d0*/  LDL.64 R4, [R1] ;  /* 0x0000000001047983 */ /* 0x001ea20000100a00 */
[----:B------:R-:W-:Y:S01]  /*66e0*/  ULDC.64 UR4, c[0x0][0x650] ;  /* 0x0001940000047ab9 */ /* 0x000fe20000000a00 */
[----:B------:R-:W-:Y:S02]  /*66f0*/  IMAD.U32 R0, RZ, RZ, UR44 ;  /* 0x0000002cff007e24 */ /* 0x000fe4000f8e00ff */
[----:B------:R-:W-:Y:S02]  /*6700*/  IMAD.MOV.U32 R22, RZ, RZ, -0x1 ;  /* 0xffffffffff167424 */ /* 0x000fe400078e00ff */
[----:B------:R0:W-:Y:S01]  /*6710*/  SYNCS.ARRIVE.TRANS64.A1T0 RZ, [R0+UR46], RZ ;  /* 0x000000ff00ff79a7 */ /* 0x0001e2000810002e */
[----:B-----5:R-:W-:Y:S02]  /*6720*/  IMAD.MOV.U32 R18, RZ, RZ, -0x1 ;  /* 0xffffffffff127424 */ /* 0x020fe400078e00ff */
[----:B------:R-:W-:Y:S01]  /*6730*/  IMAD.MOV.U32 R19, RZ, RZ, -0x1 ;  /* 0xffffffffff137424 */ /* 0x000fe200078e00ff */
[----:B0-----:R-:W-:-:S02]  /*6740*/  PRMT R0, RZ, 0x7610, R0 ;  /* 0x00007610ff007816 */ /* 0x001fc40000000000 */
[----:B--2---:R-:W-:-:S05]  /*6750*/  LEA R16, P0, R4, R16, 0x1 ;  /* 0x0000001004107211 */ /* 0x004fca00078008ff */
[----:B------:R-:W-:Y:S01]  /*6760*/  IMAD.X R17, R100, 0x1, R17, P0 ;  /* 0x0000000164117824 */ /* 0x000fe200000e0611 */
[----:B------:R-:W-:-:S04]  /*6770*/  ISETP.GE.U32.AND P0, PT, R16, UR4, PT ;  /* 0x0000000410007c0c */ /* 0x000fc8000bf06070 */
[----:B------:R-:W-:-:S13]  /*6780*/  ISETP.GE.U32.AND.EX P0, PT, R17, UR5, PT, P0 ;  /* 0x0000000511007c0c */ /* 0x000fda000bf06100 */
[----:B------:R-:W-:Y:S05]  /*6790*/  @P0 BRA `(.L_x_163) ;  /* 0x00000004004c0947 */ /* 0x000fea0003800000 */
[----:B-1----:R-:W0:Y:S01]  /*67a0*/  LDC.64 R10, c[0x0][0x628] ;  /* 0x00018a00ff0a7b82 */ /* 0x002e220000000a00 */
[----:B------:R-:W1:Y:S01]  /*67b0*/  S2R R12, SR_CTAID.X ;  /* 0x00000000000c7919 */ /* 0x000e620000002500 */
[----:B------:R-:W-:Y:S02]  /*67c0*/  IMAD.MOV.U32 R8, RZ, RZ, R16 ;  /* 0x000000ffff087224 */ /* 0x000fe400078e0010 */
[----:B------:R-:W-:Y:S01]  /*67d0*/  IMAD.MOV.U32 R9, RZ, RZ, R17 ;  /* 0x000000ffff097224 */ /* 0x000fe200078e0011 */
[----:B------:R-:W2:Y:S03]  /*67e0*/  S2R R18, SR_CTAID.Y ;  /* 0x0000000000127919 */ /* 0x000ea60000002600 */
[----:B------:R-:W1:Y:S08]  /*67f0*/  LDC R0, c[0x0][0x630] ;  /* 0x00018c00ff007b82 */ /* 0x000e700000000800 */
[----:B------:R-:W1:Y:S01]  /*6800*/  LDC.64 R14, c[0x0][0x620] ;  /* 0x00018800ff0e7b82 */ /* 0x000e620000000a00 */
[----:B0-----:R-:W-:-:S04]  /*6810*/  ISETP.NE.U32.AND P0, PT, R10, RZ, PT ;  /* 0x000000ff0a00720c */ /* 0x001fc80003f05070 */
[----:B------:R-:W-:-:S13]  /*6820*/  ISETP.NE.AND.EX P0, PT, R11, RZ, PT, P0 ;  /* 0x000000ff0b00720c */ /* 0x000fda0003f05300 */
[----:B-12---:R-:W-:Y:S05]  /*6830*/  @!P0 BRA `(.L_x_164) ;  /* 0x0000000000288947 */ /* 0x006fea0003800000 */
[----:B------:R-:W0:Y:S02]  /*6840*/  LDC R3, c[0x0][0x634] ;  /* 0x00018d00ff037b82 */ /* 0x000e240000000800 */
[----:B0-----:R-:W-:-:S05]  /*6850*/  IADD3 R3, P0, R16, R3, RZ ;  /* 0x0000000310037210 */ /* 0x001fca0007f1e0ff */
[----:B------:R-:W-:-:S04]  /*6860*/  IMAD.X R13, RZ, RZ, R17, P0 ;  /* 0x000000ffff0d7224 */ /* 0x000fc800000e0611 */
[----:B------:R-:W-:-:S04]  /*6870*/  IMAD.WIDE.U32 R4, R13, R10, RZ ;  /* 0x0000000a0d047225 */ /* 0x000fc800078e00ff */
[----:B---34-:R-:W-:-:S04]  /*6880*/  IMAD.WIDE.U32 R6, P0, R3, R11, R4 ;  /* 0x0000000b03067225 */ /* 0x018fc80007800004 */
[----:B------:R-:W-:-:S04]  /*6890*/  IMAD.WIDE.U32 R4, R3, R10, RZ ;  /* 0x0000000a03047225 */ /* 0x000fc800078e00ff */
[----:B------:R-:W-:Y:S01]  /*68a0*/  IMAD.X R9, RZ, RZ, RZ, P0 ;  /* 0x000000ffff097224 */ /* 0x000fe200000e06ff */
[----:B------:R-:W-:Y:S01]  /*68b0*/  IADD3 RZ, P0, R5, R6, RZ ;  /* 0x0000000605ff7210 */ /* 0x000fe20007f1e0ff */
[----:B------:R-:W-:-:S04]  /*68c0*/  IMAD.MOV.U32 R8, RZ, RZ, R7 ;  /* 0x000000ffff087224 */ /* 0x000fc800078e0007 */
[----:B------:R-:W-:-:S08]  /*68d0*/  IMAD.WIDE.U32.X R8, R13, R11, R8, P0 ;  /* 0x0000000b0d087225 */ /* 0x000fd000000e0408 */
.L_x_164:
[-CC-:B------:R-:W-:Y:S01]  /*68e0*/  SHF.R.U64 R19, R8, R0.reuse, R9.reuse ;  /* 0x0000000008137219 */ /* 0x180fe20000001209 */
[----:B------:R-:W0:Y:S01]  /*68f0*/  LDC.64 R24, c[0x0][0x640] ;  /* 0x00019000ff187b82 */ /* 0x000e220000000a00 */
[----:B------:R-:W-:Y:S01]  /*6900*/  SHF.R.U32.HI R0, RZ, R0, R9 ;  /* 0x00000000ff007219 */ /* 0x000fe20000011609 */
[----:B------:R-:W-:Y:S01]  /*6910*/  ULDC UR4, c[0x0][0x150] ;  /* 0x0000540000047ab9 */ /* 0x000fe20000000800 */
[----:B------:R-:W-:Y:S02]  /*6920*/  IADD3 R3, P0, RZ, -R19, RZ ;  /* 0x80000013ff037210 */ /* 0x000fe40007f1e0ff */
[----:B---34-:R-:W-:-:S03]  /*6930*/  I2FP.F32.U32 R7, R12 ;  /* 0x0000000c00077245 */ /* 0x018fc60000201000 */
[----:B------:R-:W1:Y:S01]  /*6940*/  LDC R6, c[0x0][0x618] ;  /* 0x00018600ff067b82 */ /* 0x000e620000000800 */
[----:B------:R-:W-:Y:S02]  /*6950*/  IMAD.X R5, RZ, RZ, ~R0, P0 ;  /* 0x000000ffff057224 */ /* 0x000fe400000e0e00 */
[----:B------:R-:W-:Y:S01]  /*6960*/  FMUL R7, R7, UR4 ;  /* 0x0000000407077c20 */ /* 0x000fe20008400000 */
[----:B------:R-:W-:Y:S01]  /*6970*/  ULDC UR4, c[0x0][0x154] ;  /* 0x0000550000047ab9 */ /* 0x000fe20000000800 */
[-C--:B------:R-:W-:Y:S02]  /*6980*/  IMAD R0, R5, R14.reuse, RZ ;  /* 0x0000000e05007224 */ /* 0x080fe400078e02ff */
[C---:B------:R-:W-:Y:S01]  /*6990*/  IMAD.WIDE.U32 R4, R3.reuse, R14, R16 ;  /* 0x0000000e03047225 */ /* 0x040fe200078e0010 */
[----:B------:R-:W2:Y:S01]  /*69a0*/  LDC R8, c[0x0][0x608] ;  /* 0x00018200ff087b82 */ /* 0x000ea20000000800 */
[----:B------:R-:W3:Y:S02]  /*69b0*/  F2I.U32.TRUNC.NTZ R7, R7 ;  /* 0x0000000700077305 */ /* 0x000ee4000020f000 */
[----:B------:R-:W-:Y:S01]  /*69c0*/  IMAD R3, R3, R15, R0 ;  /* 0x0000000f03037224 */ /* 0x000fe200078e0200 */
[----:B------:R-:W-:-:S03]  /*69d0*/  I2FP.F32.U32 R0, R18 ;  /* 0x0000001200007245 */ /* 0x000fc60000201000 */
[----:B------:R-:W-:Y:S01]  /*69e0*/  IMAD.IADD R3, R5, 0x1, R3 ;  /* 0x0000000105037824 */ /* 0x000fe200078e0203 */
[----:B------:R-:W4:Y:S01]  /*69f0*/  LDC R11, c[0x0][0x658] ;  /* 0x00019600ff0b7b82 */ /* 0x000f220000000800 */
[----:B0-----:R-:W-:-:S04]  /*6a00*/  ISETP.NE.U32.AND P0, PT, R24, RZ, PT ;  /* 0x000000ff1800720c */ /* 0x001fc80003f05070 */
[----:B------:R-:W-:-:S03]  /*6a10*/  ISETP.NE.AND.EX P0, PT, R25, RZ, PT, P0 ;  /* 0x000000ff1900720c */ /* 0x000fc60003f05300 */
[----:B------:R-:W0:Y:S01]  /*6a20*/  LDC R9, c[0x0][0x144] ;  /* 0x00005100ff097b82 */ /* 0x000e220000000800 */
[-C--:B-1----:R-:W-:Y:S01]  /*6a30*/  SHF.R.U64 R10, R4, R6.reuse, R3 ;  /* 0x00000006040a7219 */ /* 0x082fe20000001203 */
[----:B---3--:R-:W-:Y:S01]  /*6a40*/  IMAD.MOV R7, RZ, RZ, -R7 ;  /* 0x000000ffff077224 */ /* 0x008fe200078e0a07 */
[----:B------:R-:W-:Y:S01]  /*6a50*/  SHF.R.U32.HI R3, RZ, R6, R3 ;  /* 0x00000006ff037219 */ /* 0x000fe20000011603 */
[----:B------:R-:W-:-:S04]  /*6a60*/  FMUL R6, R0, UR4 ;  /* 0x0000000400067c20 */ /* 0x000fc80008400000 */
[----:B------:R-:W1:Y:S01]  /*6a70*/  LDC R21, c[0x0][0x148] ;  /* 0x00005200ff157b82 */ /* 0x000e620000000800 */
[----:B------:R3:W0:Y:S01]  /*6a80*/  F2I.U32.TRUNC.NTZ R14, R6 ;  /* 0x00000006000e7305 */ /* 0x000622000020f000 */
[-CC-:B--2---:R-:W-:Y:S02]  /*6a90*/  SHF.R.U64 R13, R10, R8.reuse, R3.reuse ;  /* 0x000000080a0d7219 */ /* 0x184fe40000001203 */
[----:B------:R-:W-:-:S04]  /*6aa0*/  SHF.R.U32.HI R0, RZ, R8, R3 ;  /* 0x00000008ff007219 */ /* 0x000fc80000011603 */
[----:B------:R-:W2:Y:S01]  /*6ab0*/  LDC R20, c[0x0][0x648] ;  /* 0x00019200ff147b82 */ /* 0x000ea20000000800 */
[-CC-:B----4-:R-:W-:Y:S02]  /*6ac0*/  SHF.R.U64 R15, R13, R11.reuse, R0.reuse ;  /* 0x0000000b0d0f7219 */ /* 0x190fe40000001200 */
[----:B------:R-:W-:-:S03]  /*6ad0*/  SHF.R.U32.HI R5, RZ, R11, R0 ;  /* 0x0000000bff057219 */ /* 0x000fc60000011600 */
[----:B------:R-:W-:Y:S02]  /*6ae0*/  IMAD.MOV.U32 R4, RZ, RZ, R15 ;  /* 0x000000ffff047224 */ /* 0x000fe400078e000f */
[----:B------:R-:W4:Y:S01]  /*6af0*/  LDC R26, c[0x0][0x638] ;  /* 0x00018e00ff1a7b82 */ /* 0x000f220000000800 */
[----:B0-----:R-:W-:-:S07]  /*6b00*/  IMAD R22, R9, R7, R12 ;  /* 0x0000000709167224 */ /* 0x001fce00078e020c */
[----:B------:R-:W0:Y:S08]  /*6b10*/  LDC R27, c[0x0][0x610] ;  /* 0x00018400ff1b7b82 */ /* 0x000e300000000800 */
[----:B------:R-:W0:Y:S01]  /*6b20*/  LDC R28, c[0x0][0x600] ;  /* 0x00018000ff1c7b82 */ /* 0x000e220000000800 */
[----:B-123--:R-:W-:Y:S05]  /*6b30*/  @!P0 BRA `(.L_x_165) ;  /* 0x0000000000288947 */ /* 0x00efea0003800000 */
[----:B------:R-:W1:Y:S02]  /*6b40*/  LDC R0, c[0x0][0x64c] ;  /* 0x00019300ff007b82 */ /* 0x000e640000000800 */
[----:B-1----:R-:W-:-:S05]  /*6b50*/  IADD3 R3, P0, R15, R0, RZ ;  /* 0x000000000f037210 */ /* 0x002fca0007f1e0ff */
        /* <DEDUP_REMOVED lines=8> */
.L_x_165:
[----:B------:R-:W-:Y:S01]  /*6be0*/  ISETP.NE.AND P0, PT, R2, 0x1, PT ;  /* 0x000000010200780c */ /* 0x000fe20003f05270 */
[----:B------:R-:W-:Y:S01]  /*6bf0*/  IMAD.MOV R14, RZ, RZ, -R14 ;  /* 0x000000ffff0e7224 */ /* 0x000fe200078e0a0e */
[----:B------:R-:W-:Y:S02]  /*6c00*/  SHF.R.U64 R0, R4, R20, R5 ;  /* 0x0000001404007219 */ /* 0x000fe40000001205 */
[----:B------:R-:W-:Y:S02]  /*6c10*/  LOP3.LUT R3, R13, R102, RZ, 0xc0, !PT ;  /* 0x000000660d037212 */ /* 0x000fe400078ec0ff */
[----:B------:R-:W-:Y:S01]  /*6c20*/  LOP3.LUT R5, R10, R101, RZ, 0xc0, !PT ;  /* 0x000000650a057212 */ /* 0x000fe200078ec0ff */
[----:B------:R-:W-:Y:S02]  /*6c30*/  IMAD.MOV R4, RZ, RZ, -R0 ;  /* 0x000000ffff047224 */ /* 0x000fe400078e0a00 */
[----:B------:R-:W-:Y:S02]  /*6c40*/  IMAD R3, R98, R0, R3 ;  /* 0x0000000062037224 */ /* 0x000fe400078e0203 */
[----:B----4-:R-:W-:-:S02]  /*6c50*/  IMAD R0, R4, R26, R15 ;  /* 0x0000001a04007224 */ /* 0x010fc400078e020f */
[----:B------:R-:W-:Y:S02]  /*6c60*/  @P0 IMAD R22, R21, R14, R18 ;  /* 0x0000000e15160224 */ /* 0x000fe400078e0212 */
[----:B------:R-:W-:Y:S02]  /*6c70*/  IMAD.MOV.U32 R4, RZ, RZ, 0x1 ;  /* 0x00000001ff047424 */ /* 0x000fe400078e00ff */
[----:B0-----:R-:W-:Y:S02]  /*6c80*/  IMAD R22, R3, R27, R22 ;  /* 0x0000001b03167224 */ /* 0x001fe400078e0216 */
[----:B------:R-:W-:Y:S01]  /*6c90*/  IMAD R3, R0, R28, R5 ;  /* 0x0000001c00037224 */ /* 0x000fe200078e0205 */
[----:B------:R-:W-:-:S04]  /*6ca0*/  PRMT R0, R4, 0x7610, R0 ;  /* 0x0000761004007816 */ /* 0x000fc80000000000 */
[----:B------:R-:W-:Y:S02]  /*6cb0*/  SEL R18, R3, R22, !P0 ;  /* 0x0000001603127207 */ /* 0x000fe40004000000 */
[----:B------:R-:W-:-:S07]  /*6cc0*/  SEL R22, R22, R3, !P0 ;  /* 0x0000000316167207 */ /* 0x000fce0004000000 */
.L_x_163:
[----:B------:R-:W-:Y:S01]  /*6cd0*/  LOP3.LUT P0, RZ, R0, 0xff, RZ, 0xc0, !PT ;  /* 0x000000ff00ff7812 */ /* 0x000fe2000780c0ff */
[----:B------:R-:W-:Y:S01]  /*6ce0*/  UIMAD.WIDE.U32 UR4, UR38, -0x55555555, URZ ;  /* 0xaaaaaaab260478a5 */ /* 0x000fe2000f8e003f */
[----:B------:R-:W-:-:S03]  /*6cf0*/  LOP3.LUT R105, R105, 0x1, RZ, 0x3c, !PT ;  /* 0x0000000169697812 */ /* 0x000fc600078e3cff */
[----:B------:R-:W-:-:S04]  /*6d00*/  USHF.R.U32.HI UR4, URZ, 0x1, UR5 ;  /* 0x000000013f047899 */ /* 0x000fc80008011605 */
[----:B------:R-:W-:-:S04]  /*6d10*/  UIMAD UR38, UR4, -0x3, UR38 ;  /* 0xfffffffd042678a4 */ /* 0x000fc8000f8e0226 */
[----:B------:R-:W-:Y:S08]  /*6d20*/  @P0 BRA `(.L_x_166) ;  /* 0xffffffa8008c0947 */ /* 0x000ff0000383ffff */
[----:B------:R-:W-:Y:S05]  /*6d30*/  EXIT ;  /* 0x000000000000794d */ /* 0x000fea0003800000 */
.L_x_17:
[----:B------:R-:W-:-:S08]  /*6d40*/  ISETP.NE.AND P0, PT, R9, RZ, PT ;  /* 0x000000ff0900720c */ /* 0x000fd00003f05270 */
[----:B0-----:R-:W0:-:S00]  /*6d50*/  USETMAXREG.DEALLOC.CTAPOOL 0x28 ;  /* 0x00000028000079c8 */ /* 0x001e0000080e0500 */
[----:B------:R-:W-:Y:S05]  /*6d60*/  @P0 EXIT ;  /* 0x000000000000094d */ /* 0x000fea0003800000 */
[----:B0-----:R-:W-:Y:S01]  /*6d70*/  LOP3.LUT P0, RZ, R3, 0xff, RZ, 0xc0, !PT ;  /* 0x000000ff03ff7812 */ /* 0x001fe2000780c0ff */
[----:B------:R-:W-:Y:S02]  /*6d80*/  IMAD.MOV.U32 R3, RZ, RZ, 0x1 ;  /* 0x00000001ff037424 */ /* 0x000fe400078e00ff */
[----:B------:R-:W-:-:S10]  /*6d90*/  IMAD.MOV.U32 R8, RZ, RZ, RZ ;  /* 0x000000ffff087224 */ /* 0x000fd400078e00ff */
[----:B------:R-:W-:Y:S05]  /*6da0*/  @!P0 BRA `(.L_x_167) ;  /* 0x0000000c00988947 */ /* 0x000fea0003800000 */
[----:B------:R-:W0:Y:S01]  /*6db0*/  S2UR UR5, SR_CgaCtaId ;  /* 0x00000000000579c3 */ /* 0x000e220000008800 */
[----:B------:R-:W-:Y:S01]  /*6dc0*/  UMOV UR7, 0x1 ;  /* 0x0000000100077882 */ /* 0x000fe20000000000 */
[----:B------:R-:W-:Y:S01]  /*6dd0*/  LOP3.LUT P0, RZ, R4, 0x1f, RZ, 0xc0, !PT ;  /* 0x0000001f04ff7812 */ /* 0x000fe2000780c0ff */
[----:B------:R-:W-:Y:S01]  /*6de0*/  ULDC UR14, c[0x0][0x658] ;  /* 0x00019600000e7ab9 */ /* 0x000fe20000000800 */
[----:B------:R-:W-:Y:S01]  /*6df0*/  UMOV UR6, 0xffffffff ;  /* 0xffffffff00067882 */ /* 0x000fe20000000000 */
[----:B------:R-:W-:Y:S01]  /*6e00*/  BSSY B0, `(.L_x_167) ;  /* 0x00000e0000007945 */ /* 0x000fe20003800000 */
[----:B------:R-:W-:Y:S01]  /*6e10*/  USHF.L.U32 UR6, UR6, UR14, URZ ;  /* 0x0000000e06067299 */ /* 0x000fe2000800063f */
[C---:B------:R-:W-:Y:S01]  /*6e20*/  ISETP.NE.AND P2, PT, R5.reuse, RZ, PT ;  /* 0x000000ff0500720c */ /* 0x040fe20003f45270 */
[----:B------:R-:W-:Y:S01]  /*6e30*/  IMAD.MOV.U32 R10, RZ, RZ, 0x1 ;  /* 0x00000001ff0a7424 */ /* 0x000fe200078e00ff */
[----:B------:R-:W-:Y:S01]  /*6e40*/  ISETP.NE.OR P0, PT, R5, RZ, !P0 ;  /* 0x000000ff0500720c */ /* 0x000fe20004705670 */
[----:B------:R-:W-:Y:S01]  /*6e50*/  IMAD.MOV.U32 R3, RZ, RZ, 0x1 ;  /* 0x00000001ff037424 */ /* 0x000fe200078e00ff */
[----:B------:R-:W-:Y:S01]  /*6e60*/  LOP3.LUT R9, R23, 0x2, RZ, 0xfc, !PT ;  /* 0x0000000217097812 */ /* 0x000fe200078efcff */
[----:B------:R-:W-:Y:S01]  /*6e70*/  IMAD.MOV.U32 R8, RZ, RZ, RZ ;  /* 0x000000ffff087224 */ /* 0x000fe200078e00ff */
[----:B------:R-:W-:Y:S01]  /*6e80*/  ULDC UR13, c[0x0][0x600] ;  /* 0x00018000000d7ab9 */ /* 0x000fe20000000800 */
[----:B------:R-:W-:Y:S01]  /*6e90*/  UMOV UR29, 0x5 ;  /* 0x00000005001d7882 */ /* 0x000fe20000000000 */
[----:B------:R-:W-:-:S02]  /*6ea0*/  UIADD3 UR31, UR40, 0x1, URZ ;  /* 0x00000001281f7890 */ /* 0x000fc4000fffe03f */
[----:B------:R-:W-:Y:S02]  /*6eb0*/  UIADD3 UR13, UR13, -0x1, URZ ;  /* 0xffffffff0d0d7890 */ /* 0x000fe4000fffe03f */
[----:B------:R-:W-:Y:S02]  /*6ec0*/  USHF.L.U32 UR14, UR7, UR14, URZ ;  /* 0x0000000e070e7299 */ /* 0x000fe4000800063f */
[----:B------:R-:W-:Y:S01]  /*6ed0*/  ULOP3.LUT UR22, URZ, UR6, URZ, 0x33, !UPT ;  /* 0x000000063f167292 */ /* 0x000fe2000f8e333f */
[----:B------:R-:W-:Y:S01]  /*6ee0*/  ULDC.64 UR38, c[0x0][0x198] ;  /* 0x0000660000267ab9 */ /* 0x000fe20000000a00 */
[----:B0-----:R-:W-:Y:S02]  /*6ef0*/  ULOP3.LUT UR4, UR5, 0x1, URZ, 0xc0, !UPT ;  /* 0x0000000105047892 */ /* 0x001fe4000f8ec03f */
[----:B------:R-:W-:Y:S02]  /*6f00*/  USHF.R.U32.HI UR37, URZ, 0x1, UR5 ;  /* 0x000000013f257899 */ /* 0x000fe40008011605 */
[----:B------:R-:W-:-:S02]  /*6f10*/  USHF.L.U32 UR15, UR5, 0x6, URZ ;  /* 0x00000006050f7899 */ /* 0x000fc4000800063f */
[----:B------:R-:W-:Y:S02]  /*6f20*/  USHF.L.U32 UR21, UR5, 0xc, URZ ;  /* 0x0000000c05157899 */ /* 0x000fe4000800063f */
[----:B------:R-:W-:Y:S02]  /*6f30*/  ULOP3.LUT UR5, UR5, 0xfffffffe, URZ, 0xc0, !UPT ;  /* 0xfffffffe05057892 */ /* 0x000fe4000f8ec03f */
[----:B------:R-:W-:Y:S02]  /*6f40*/  UISETP.GT.U32.AND UP0, UPT, UR4, 0xffff, UPT ;  /* 0x0000ffff0400788c */ /* 0x000fe4000bf04070 */
[----:B------:R-:W-:Y:S02]  /*6f50*/  USHF.L.U32 UR23, UR7, UR5, URZ ;  /* 0x0000000507177299 */ /* 0x000fe4000800063f */
[----:B------:R-:W-:Y:S02]  /*6f60*/  ULOP3.LUT UR5, UR5, 0x1, URZ, 0xfc, !UPT ;  /* 0x0000000105057892 */ /* 0x000fe4000f8efc3f */
[----:B------:R-:W-:-:S02]  /*6f70*/  USEL UR4, UR4, 0xffff, !UP0 ;  /* 0x0000ffff04047887 */ /* 0x000fc4000c000000 */
[----:B------:R-:W-:Y:S02]  /*6f80*/  USHF.L.U32 UR5, UR7, UR5, URZ ;  /* 0x0000000507057299 */ /* 0x000fe4000800063f */
[----:B------:R-:W-:Y:S02]  /*6f90*/  ULOP3.LUT UR4, UR4, 0xffff, URZ, 0xc0, !UPT ;  /* 0x0000ffff04047892 */ /* 0x000fe4000f8ec03f */
[----:B------:R-:W-:Y:S02]  /*6fa0*/  ULOP3.LUT UR15, UR15, 0x40, URZ, 0xc0, !UPT ;  /* 0x000000400f0f7892 */ /* 0x000fe4000f8ec03f */
[----:B------:R-:W-:Y:S02]  /*6fb0*/  ULOP3.LUT UR21, UR21, 0x1000, URZ, 0xc0, !UPT ;  /* 0x0000100015157892 */ /* 0x000fe4000f8ec03f */
[----:B------:R-:W-:Y:S02]  /*6fc0*/  ULOP3.LUT UR23, UR23, UR5, URZ, 0xfc, !UPT ;  /* 0x0000000517177292 */ /* 0x000fe4000f8efc3f */
[----:B------:R-:W-:-:S12]  /*6fd0*/  USHF.L.U32 UR29, UR29, UR4, URZ ;  /* 0x000000041d1d7299 */ /* 0x000fd8000800063f */
.L_x_179:
[----:B------:R-:W-:-:S03]  /*6fe0*/  UMOV UR4, 0xffffffff ;  /* 0xffffffff00047882 */ /* 0x000fc60000000000 */
[----:B------:R-:W-:Y:S05]  /*6ff0*/  BRA.DIV UR4, `(.L_x_168) ;  /* 0x0000000e04fc7947 */ /* 0x000fea000b800000 */
[----:B------:R-:W-:-:S13]  /*7000*/  ELECT P6, URZ, PT ;  /* 0x00000000003f782f */ /* 0x000fda00038c0000 */
.L_x_191:
[----:B------:R-:W0:Y:S01]  /*7010*/  LDC R4, c[0x0][0x28c] ;  /* 0x0000a300ff047b82 */ /* 0x000e220000000800 */
[----:B------:R-:W-:Y:S01]  /*7020*/  BSSY B1, `(.L_x_169) ;  /* 0x0000049000017945 */ /* 0x000fe20003800000 */
[----:B0-----:R-:W-:-:S13]  /*7030*/  ISETP.LT.OR P6, PT, R4, 0x1, !P6 ;  /* 0x000000010400780c */ /* 0x001fda00077c1670 */
[----:B------:R-:W-:Y:S05]  /*7040*/  @P6 BRA `(.L_x_170) ;  /* 0x0000000400186947 */ /* 0x000fea0003800000 */
[----:B------:R-:W-:Y:S01]  /*7050*/  LEA R22, R22, UR37, 0x1 ;  /* 0x0000002516167c11 */ /* 0x000fe2000f8e08ff */
[----:B------:R-:W-:Y:S01]  /*7060*/  IMAD.MOV.U32 R13, RZ, RZ, RZ ;  /* 0x000000ffff0d7224 */ /* 0x000fe200078e00ff */
[----:B------:R-:W-:Y:S01]  /*7070*/  LEA R18, R18, UR15, 0x7 ;  /* 0x0000000f12127c11 */ /* 0x000fe2000f8e38ff */
[----:B------:R-:W-:Y:S02]  /*7080*/  IMAD.U32 R14, RZ, RZ, UR31 ;  /* 0x0000001fff0e7e24 */ /* 0x000fe4000f8e00ff */
[----:B------:R-:W-:Y:S02]  /*7090*/  IMAD.MOV.U32 R4, RZ, RZ, R3 ;  /* 0x000000ffff047224 */ /* 0x000fe400078e0003 */
[----:B------:R-:W-:Y:S02]  /*70a0*/  IMAD.MOV.U32 R5, RZ, RZ, R8 ;  /* 0x000000ffff057224 */ /* 0x000fe400078e0008 */
[----:B------:R-:W-:-:S07]  /*70b0*/  IMAD.SHL.U32 R22, R22, 0x20, RZ ;  /* 0x0000002016167824 */ /* 0x000fce00078e00ff */
.L_x_174:
[----:B------:R-:W0:Y:S01]  /*70c0*/  S2R R7, SR_CgaCtaId ;  /* 0x0000000000077919 */ /* 0x000e220000008800 */
[----:B------:R-:W-:-:S04]  /*70d0*/  MOV R6, 0x400 ;  /* 0x0000040000067802 */ /* 0x000fc80000000f00 */
[----:B0-----:R-:W-:Y:S02]  /*70e0*/  LEA R12, R7, R6, 0x18 ;  /* 0x00000006070c7211 */ /* 0x001fe400078ec0ff */
[----:B------:R-:W-:Y:S01]  /*70f0*/  SHF.L.U32 R6, R4, 0x1f, RZ ;  /* 0x0000001f04067819 */ /* 0x000fe200000006ff */
[----:B------:R-:W0:Y:S02]  /*7100*/  @!P2 LDC R7, c[0x0][0x500] ;  /* 0x00014000ff07ab82 */ /* 0x000e240000000800 */
[----:B------:R-:W-:-:S04]  /*7110*/  IMAD R11, R5, 0x8, R12 ;  /* 0x00000008050b7824 */ /* 0x000fc800078e020c */
[----:B------:R-:W1:Y:S02]  /*7120*/  SYNCS.PHASECHK.TRANS64.TRYWAIT P1, [R11+URZ+0x18], R6 ;  /* 0x000018060b0075a7 */ /* 0x000e64000802017f */
[----:B-1----:R-:W-:Y:S05]  /*7130*/  @!P1 BRA `(.L_x_171) ;  /* 0x0000000c00cc9947 */ /* 0x002fea0003800000 */
.L_x_192:
[----:B-1----:R-:W-:Y:S01]  /*7140*/  PRMT R6, R9, 0x9910, RZ ;  /* 0x0000991009067816 */ /* 0x002fe200000000ff */
[----:B0-----:R0:W-:Y:S03]  /*7150*/  @!P2 SYNCS.ARRIVE.TRANS64 RZ, [R11+URZ], R7 ;  /* 0x000000070bffa9a7 */ /* 0x0011e6000800003f */
[----:B------:R-:W-:-:S13]  /*7160*/  ISETP.NE.AND P1, PT, R6, 0x2, PT ;  /* 0x000000020600780c */ /* 0x000fda0003f25270 */
[----:B0-----:R-:W-:Y:S05]  /*7170*/  @P1 BRA `(.L_x_172) ;  /* 0x0000000000041947 */ /* 0x001fea0003800000 */
[----:B------:R-:W-:Y:S01]  /*7180*/  BPT.TRAP 0x1 ;  /* 0x000000040000795c */ /* 0x000fe20000300000 */
.L_x_172:
[----:B------:R-:W-:Y:S05]  /*7190*/  @P0 BRA `(.L_x_173) ;  /* 0x0000000000040947 */ /* 0x000fea0003800000 */
[----:B------:R-:W-:Y:S01]  /*71a0*/  BPT.TRAP 0x1 ;  /* 0x000000040000795c */ /* 0x000fe20000300000 */
.L_x_173:
[C---:B------:R-:W-:Y:S01]  /*71b0*/  LEA R6, R5.reuse, UR37, 0x2 ;  /* 0x0000002505067c11 */ /* 0x040fe2000f8e10ff */
[----:B------:R-:W-:Y:S01]  /*71c0*/  VIADD R14, R14, 0xffffffff ;  /* 0xffffffff0e0e7836 */ /* 0x000fe20000000000 */
[----:B------:R-:W-:Y:S01]  /*71d0*/  LEA R7, R5, UR21, 0xe ;  /* 0x0000001505077c11 */ /* 0x000fe2000f8e70ff */
[----:B------:R-:W-:Y:S01]  /*71e0*/  UIADD3 UR4, UP0, UR38, 0xf0, URZ ;  /* 0x000000f026047890 */ /* 0x000fe2000ff1e03f */
[----:B------:R-:W-:Y:S01]  /*71f0*/  R2UR UR34, R13 ;  /* 0x000000000d2272ca */ /* 0x000fe200000e0000 */
[----:B------:R-:W-:Y:S01]  /*7200*/  IMAD.SHL.U32 R6, R6, 0x800, RZ ;  /* 0x0000080006067824 */ /* 0x000fe200078e00ff */
[----:B------:R-:W-:Y:S01]  /*7210*/  R2UR UR33, R11 ;  /* 0x000000000b2172ca */ /* 0x000fe200000e0000 */
[--C-:B------:R-:W-:Y:S01]  /*7220*/  IMAD R7, R7, 0x2, R12.reuse ;  /* 0x0000000207077824 */ /* 0x100fe200078e020c */
[----:B------:R-:W-:Y:S01]  /*7230*/  R2UR UR36, R19 ;  /* 0x00000000132472ca */ /* 0x000fe200000e0000 */
[----:B------:R-:W-:Y:S01]  /*7240*/  IMAD R6, R6, 0x2, R12 ;  /* 0x0000000206067824 */ /* 0x000fe200078e020c */
[----:B------:R-:W-:Y:S01]  /*7250*/  R2UR UR35, R22 ;  /* 0x00000000162372ca */ /* 0x000fe200000e0000 */
[----:B------:R-:W-:Y:S01]  /*7260*/  UIADD3 UR42, UP1, UR38, 0x1f0, URZ ;  /* 0x000001f0262a7890 */ /* 0x000fe2000ff3e03f */
[----:B------:R-:W-:Y:S01]  /*7270*/  R2UR UR8, R7 ;  /* 0x00000000070872ca */ /* 0x000fe200000e0000 */
[----:B------:R-:W-:Y:S01]  /*7280*/  UIADD3.X UR5, URZ, UR39, URZ, UP0, !UPT ;  /* 0x000000273f057290 */ /* 0x000fe200087fe43f */
[----:B------:R-:W-:Y:S01]  /*7290*/  R2UR UR24, R6 ;  /* 0x00000000061872ca */ /* 0x000fe200000e0000 */
[----:B------:R-:W-:Y:S01]  /*72a0*/  UPRMT UR30, URZ, 0x5410, UR29 ;  /* 0x000054103f1e7896 */ /* 0x000fe2000800001d */
[----:B------:R-:W-:Y:S01]  /*72b0*/  R2UR UR19, R18 ;  /* 0x00000000121372ca */ /* 0x000fe200000e0000 */
[----:B------:R-:W-:Y:S01]  /*72c0*/  UIADD3 UR26, UR34, 0x40, URZ ;  /* 0x00000040221a7890 */ /* 0x000fe2000fffe03f */
[----:B------:R-:W-:Y:S01]  /*72d0*/  ISETP.GT.AND P3, PT, R14, 0x1, PT ;  /* 0x000000010e00780c */ /* 0x000fe20003f64270 */
[----:B------:R-:W-:Y:S01]  /*72e0*/  UIADD3.X UR43, URZ, UR39, URZ, UP1, !UPT ;  /* 0x000000273f2b7290 */ /* 0x000fe20008ffe43f */
[----:B------:R-:W-:Y:S01]  /*72f0*/  VIADD R5, R5, 0x1 ;  /* 0x0000000105057836 */ /* 0x000fe20000000000 */
[----:B------:R-:W-:Y:S01]  /*7300*/  UPRMT UR41, URZ, 0x5410, UR23 ;  /* 0x000054103f297896 */ /* 0x000fe20008000017 */
[----:B------:R-:W-:Y:S01]  /*7310*/  VIADD R13, R13, 0x80 ;  /* 0x000000800d0d7836 */ /* 0x000fe20000000000 */
[----:B------:R-:W-:Y:S01]  /*7320*/  UMOV UR6, 0x0 ;  /* 0x0000000000067882 */ /* 0x000fe20000000000 */
[----:B------:R-:W-:Y:S01]  /*7330*/  UMOV UR7, 0x10000000 ;  /* 0x1000000000077882 */ /* 0x000fe20000000000 */
[----:B------:R-:W-:Y:S01]  /*7340*/  UIADD3 UR16, UR8, 0xc100, URZ ;  /* 0x0000c10008107890 */ /* 0x000fe2000fffe03f */
[----:B------:R-:W-:Y:S01]  /*7350*/  ISETP.NE.AND P1, PT, R5, 0x3, PT ;  /* 0x000000030500780c */ /* 0x000fe20003f25270 */
[----:B------:R-:W-:-:S02]  /*7360*/  UIADD3 UR32, UR24, 0x100, URZ ;  /* 0x0000010018207890 */ /* 0x000fc4000fffe03f */
[----:B------:R-:W-:Y:S01]  /*7370*/  UIADD3 UR24, UR24, 0x2100, URZ ;  /* 0x0000210018187890 */ /* 0x000fe2000fffe03f */
[----:B------:R-:W-:Y:S01]  /*7380*/  SEL R7, RZ, 0x1, P1 ;  /* 0x00000001ff077807 */ /* 0x000fe20000800000 */
[----:B------:R-:W-:Y:S01]  /*7390*/  UIADD3 UR8, UR8, 0x10100, URZ ;  /* 0x0001010008087890 */ /* 0x000fe2000fffe03f */
[----:B------:R-:W-:Y:S01]  /*73a0*/  SEL R5, R5, RZ, P1 ;  /* 0x000000ff05057207 */ /* 0x000fe20000800000 */
[----:B------:R-:W-:Y:S01]  /*73b0*/  UMOV UR25, UR33 ;  /* 0x0000002100197c82 */ /* 0x000fe20008000000 */
[----:B------:R-:W-:Y:S01]  /*73c0*/  UMOV UR28, UR36 ;  /* 0x00000024001c7c82 */ /* 0x000fe20008000000 */
[----:B------:R-:W-:Y:S01]  /*73d0*/  UMOV UR27, UR35 ;  /* 0x00000023001b7c82 */ /* 0x000fe20008000000 */
[----:B------:R-:W-:Y:S01]  /*73e0*/  UMOV UR17, UR33 ;  /* 0x0000002100117c82 */ /* 0x000fe20008000000 */
[----:B------:R-:W-:Y:S01]  /*73f0*/  UMOV UR18, UR34 ;  /* 0x0000002200127c82 */ /* 0x000fe20008000000 */
[----:B------:R-:W-:Y:S01]  /*7400*/  UMOV UR20, UR36 ;  /* 0x0000002400147c82 */ /* 0x000fe20008000000 */
[----:B------:R0:W-:Y:S01]  /*7410*/  UTMALDG.3D.MULTICAST [UR32], [UR4], UR30, desc[UR6] ;  /* 0x00000620040073b4 */ /* 0x0001e2000801181e */
[----:B------:R-:W-:Y:S01]  /*7420*/  UMOV UR9, UR33 ;  /* 0x0000002100097c82 */ /* 0x000fe20008000000 */
[----:B------:R-:W-:Y:S01]  /*7430*/  UMOV UR11, UR19 ;  /* 0x00000013000b7c82 */ /* 0x000fe20008000000 */
[----:B------:R-:W-:Y:S01]  /*7440*/  UMOV UR12, UR36 ;  /* 0x00000024000c7c82 */ /* 0x000fe20008000000 */
[----:B------:R-:W-:Y:S01]  /*7450*/  UMOV UR10, UR26 ;  /* 0x0000001a000a7c82 */ /* 0x000fe20008000000 */
[----:B------:R-:W-:Y:S01]  /*7460*/  LOP3.LUT R4, R4, R7, RZ, 0x3c, !PT ;  /* 0x0000000704047212 */ /* 0x000fe200078e3cff */
[----:B------:R0:W-:Y:S01]  /*7470*/  UTMALDG.3D.MULTICAST [UR24], [UR4], UR30, desc[UR6] ;  /* 0x00000618040073b4 */ /* 0x0001e2000801181e */
[----:B------:R0:W-:Y:S01]  /*7480*/  UTMALDG.3D.MULTICAST [UR16], [UR42], UR41, desc[UR6] ;  /* 0x000006102a0073b4 */ /* 0x0001e20008011829 */
[----:B------:R0:W-:Y:S02]  /*7490*/  UTMALDG.3D.MULTICAST [UR8], [UR42], UR41, desc[UR6] ;  /* 0x000006082a0073b4 */ /* 0x0001e40008011829 */
[----:B0-----:R-:W-:Y:S05]  /*74a0*/  @P3 BRA `(.L_x_174) ;  /* 0xfffffffc00043947 */ /* 0x001fea000383ffff */
.L_x_170:
[----:B------:R-:W-:Y:S05]  /*74b0*/  BSYNC B1 ;  /* 0x0000000000017941 */ /* 0x000fea0003800000 */
.L_x_169:
[----:B------:R-:W2:Y:S01]  /*74c0*/  LDL.64 R20, [R1] ;  /* 0x0000000001147983 */ /* 0x000ea20000100a00 */
[----:B------:R-:W-:Y:S01]  /*74d0*/  LOP3.LUT P4, RZ, R10, 0xff, RZ, 0xc0, !PT ;  /* 0x000000ff0aff7812 */ /* 0x000fe2000788c0ff */
[----:B------:R-:W-:Y:S01]  /*74e0*/  VIADD R7, R8, UR40 ;  /* 0x0000002808077c36 */ /* 0x000fe20008000000 */
[----:B------:R-:W-:Y:S01]  /*74f0*/  ULDC.64 UR4, c[0x0][0x650] ;  /* 0x0001940000047ab9 */ /* 0x000fe20000000a00 */
[----:B------:R-:W-:Y:S01]  /*7500*/  IMAD.U32 R8, RZ, RZ, UR40 ;  /* 0x00000028ff087e24 */ /* 0x000fe2000f8e00ff */
[----:B------:R-:W-:Y:S01]  /*7510*/  UISETP.GE.U32.AND UP0, UPT, UR40, 0x3, UPT ;  /* 0x000000032800788c */ /* 0x000fe2000bf06070 */
[----:B------:R-:W-:Y:S01]  /*7520*/  BSSY B1, `(.L_x_175) ;  /* 0x000006b000017945 */ /* 0x000fe20003800000 */
[----:B------:R-:W-:Y:S01]  /*7530*/  ISETP.GT.U32.AND P1, PT, R7, 0x2, PT ;  /* 0x000000020700780c */ /* 0x000fe20003f24070 */
[----:B------:R-:W-:Y:S01]  /*7540*/  IMAD.MOV.U32 R22, RZ, RZ, -0x1 ;  /* 0xffffffffff167424 */ /* 0x000fe200078e00ff */
[----:B------:R-:W-:Y:S01]  /*7550*/  PRMT R10, RZ, 0x7610, R10 ;  /* 0x00007610ff0a7816 */ /* 0x000fe2000000000a */
[----:B------:R-:W-:Y:S01]  /*7560*/  IMAD.MOV.U32 R18, RZ, RZ, -0x1 ;  /* 0xffffffffff127424 */ /* 0x000fe200078e00ff */
[----:B------:R-:W-:Y:S01]  /*7570*/  ISETP.LT.U32.AND P1, PT, R8, 0x3, P1 ;  /* 0x000000030800780c */ /* 0x000fe20000f21070 */
[----:B------:R-:W-:Y:S01]  /*7580*/  IMAD.MOV.U32 R19, RZ, RZ, -0x1 ;  /* 0xffffffffff137424 */ /* 0x000fe200078e00ff */
[----:B------:R-:W-:Y:S01]  /*7590*/  PLOP3.LUT P3, PT, PT, PT, UP0, 0x80, 0x0 ;  /* 0x000000000000781c */ /* 0x000fe20003f6f008 */
[----:B------:R-:W0:Y:S01]  /*75a0*/  @P4 S2R R5, SR_CgaCtaId ;  /* 0x0000000000054919 */ /* 0x000e220000008800 */
[----:B------:R-:W-:-:S04]  /*75b0*/  @P4 MOV R4, 0x400 ;  /* 0x0000040000044802 */ /* 0x000fc80000000f00 */
[----:B0-----:R-:W-:Y:S01]  /*75c0*/  @P4 LEA R6, R5, R4, 0x18 ;  /* 0x0000000405064211 */ /* 0x001fe200078ec0ff */
[----:B------:R-:W-:Y:S01]  /*75d0*/  IMAD.WIDE.U32 R4, R7, -0x55555555, RZ ;  /* 0xaaaaaaab07047825 */ /* 0x000fe200078e00ff */
[----:B------:R-:W-:Y:S02]  /*75e0*/  SEL R4, RZ, 0x1, !P1 ;  /* 0x00000001ff047807 */ /* 0x000fe40004800000 */
[----:B------:R0:W-:Y:S02]  /*75f0*/  @P4 SYNCS.ARRIVE.TRANS64.A1T0 RZ, [R6+URZ+0x68], RZ ;  /* 0x000068ff06ff49a7 */ /* 0x0001e4000810003f */
[----:B------:R-:W-:Y:S02]  /*7600*/  LOP3.LUT R3, R3, R4, RZ, 0x3c, !PT ;  /* 0x0000000403037212 */ /* 0x000fe400078e3cff */
[----:B------:R-:W-:Y:S02]  /*7610*/  PRMT R4, RZ, 0x7610, R4 ;  /* 0x00007610ff047816 */ /* 0x000fe40000000004 */
[----:B0-----:R-:W-:-:S04]  /*7620*/  SHF.R.U32.HI R6, RZ, 0x1, R5 ;  /* 0x00000001ff067819 */ /* 0x001fc80000011605 */
[----:B------:R-:W-:Y:S01]  /*7630*/  @P3 LOP3.LUT R3, R3, 0x1, R6, 0x78, !PT ;  /* 0x0000000103033812 */ /* 0x000fe200078e7806 */
[----:B------:R-:W-:Y:S01]  /*7640*/  IMAD R8, R6, -0x3, R7 ;  /* 0xfffffffd06087824 */ /* 0x000fe200078e0207 */
[----:B--2---:R-:W-:-:S04]  /*7650*/  IADD3 R16, P4, R16, R20, RZ ;  /* 0x0000001410107210 */ /* 0x004fc80007f9e0ff */
[----:B------:R-:W-:Y:S01]  /*7660*/  ISETP.GE.U32.AND P1, PT, R16, UR4, PT ;  /* 0x0000000410007c0c */ /* 0x000fe2000bf26070 */
[----:B------:R-:W-:-:S05]  /*7670*/  IMAD.X R17, R17, 0x1, R0, P4 ;  /* 0x0000000111117824 */ /* 0x000fca00020e0600 */
[----:B------:R-:W-:-:S13]  /*7680*/  ISETP.GE.U32.AND.EX P1, PT, R17, UR5, PT, P1 ;  /* 0x0000000511007c0c */ /* 0x000fda000bf26110 */
[----:B------:R-:W-:Y:S05]  /*7690*/  @P1 BRA `(.L_x_176) ;  /* 0x00000004004c1947 */ /* 0x000fea0003800000 */
[----:B------:R-:W0:Y:S01]  /*76a0*/  S2R R12, SR_CTAID.X ;  /* 0x00000000000c7919 */ /* 0x000e220000002500 */
[----:B------:R-:W-:Y:S01]  /*76b0*/  ULDC.64 UR4, c[0x0][0x628] ;  /* 0x00018a0000047ab9 */ /* 0x000fe20000000a00 */
[----:B------:R-:W1:Y:S01]  /*76c0*/  LDC R13, c[0x0][0x144] ;  /* 0x00005100ff0d7b82 */ /* 0x000e620000000800 */
[----:B------:R-:W-:Y:S01]  /*76d0*/  ISETP.NE.U32.AND P1, PT, RZ, UR4, PT ;  /* 0x00000004ff007c0c */ /* 0x000fe2000bf25070 */
[----:B------:R-:W2:Y:S01]  /*76e0*/  S2R R11, SR_CTAID.Y ;  /* 0x00000000000b7919 */ /* 0x000ea20000002600 */
[----:B------:R-:W-:Y:S01]  /*76f0*/  ULDC UR6, c[0x0][0x150] ;  /* 0x0000540000067ab9 */ /* 0x000fe20000000800 */
[----:B------:R-:W-:Y:S01]  /*7700*/  ULDC UR7, c[0x0][0x630] ;  /* 0x00018c0000077ab9 */ /* 0x000fe20000000800 */
[----:B------:R-:W-:Y:S01]  /*7710*/  ISETP.NE.AND.EX P1, PT, RZ, UR5, PT, P1 ;  /* 0x00000005ff007c0c */ /* 0x000fe2000bf25310 */
[----:B------:R-:W-:Y:S01]  /*7720*/  IMAD.MOV.U32 R4, RZ, RZ, R16 ;  /* 0x000000ffff047224 */ /* 0x000fe200078e0010 */
[----:B0-----:R-:W-:-:S05]  /*7730*/  I2FP.F32.U32 R5, R12 ;  /* 0x0000000c00057245 */ /* 0x001fca0000201000 */
[----:B------:R-:W-:Y:S01]  /*7740*/  FMUL R14, R5, UR6 ;  /* 0x00000006050e7c20 */ /* 0x000fe20008400000 */
[----:B------:R-:W-:-:S05]  /*7750*/  IMAD.MOV.U32 R5, RZ, RZ, R17 ;  /* 0x000000ffff057224 */ /* 0x000fca00078e0011 */
[----:B--2---:R-:W-:Y:S05]  /*7760*/  @!P1 BRA `(.L_x_177) ;  /* 0x0000000000289947 */ /* 0x004fea0003800000 */
[----:B------:R-:W-:Y:S02]  /*7770*/  ULDC UR6, c[0x0][0x634] ;  /* 0x00018d0000067ab9 */ /* 0x000fe40000000800 */
[----:B------:R-:W-:-:S05]  /*7780*/  IADD3 R5, P1, R16, UR6, RZ ;  /* 0x0000000610057c10 */ /* 0x000fca000ff3e0ff */
[----:B------:R-:W-:-:S04]  /*7790*/  IMAD.X R15, RZ, RZ, R17, P1 ;  /* 0x000000ffff0f7224 */ /* 0x000fc800008e0611 */
[----:B------:R-:W-:-:S04]  /*77a0*/  IMAD.WIDE.U32 R6, R15, UR4, RZ ;  /* 0x000000040f067c25 */ /* 0x000fc8000f8e00ff */
[----:B------:R-:W-:-:S04]  /*77b0*/  IMAD.WIDE.U32 R6, P1, R5, UR5, R6 ;  /* 0x0000000505067c25 */ /* 0x000fc8000f820006 */
[----:B------:R-:W-:-:S04]  /*77c0*/  IMAD.WIDE.U32 R4, R5, UR4, RZ ;  /* 0x0000000405047c25 */ /* 0x000fc8000f8e00ff */
[----:B------:R-:W-:Y:S01]  /*77d0*/  IMAD.MOV.U32 R4, RZ, RZ, R7 ;  /* 0x000000ffff047224 */ /* 0x000fe200078e0007 */
[----:B------:R-:W-:Y:S01]  /*77e0*/  IADD3 RZ, P3, R5, R6, RZ ;  /* 0x0000000605ff7210 */ /* 0x000fe20007f7e0ff */
[----:B------:R-:W-:-:S04]  /*77f0*/  IMAD.X R5, RZ, RZ, RZ, P1 ;  /* 0x000000ffff057224 */ /* 0x000fc800008e06ff */
[----:B------:R-:W-:-:S08]  /*7800*/  IMAD.WIDE.U32.X R4, R15, UR5, R4, P3 ;  /* 0x000000050f047c25 */ /* 0x000fd000098e0404 */
.L_x_177:
[--C-:B------:R-:W-:Y:S01]  /*7810*/  SHF.R.U64 R19, R4, UR7, R5.reuse ;  /* 0x0000000704137c19 */ /* 0x100fe20008001205 */
[----:B------:R-:W0:Y:S01]  /*7820*/  F2I.U32.TRUNC.NTZ R14, R14 ;  /* 0x0000000e000e7305 */ /* 0x000e22000020f000 */
[----:B------:R-:W-:Y:S01]  /*7830*/  SHF.R.U32.HI R4, RZ, UR7, R5 ;  /* 0x00000007ff047c19 */ /* 0x000fe20008011605 */
[----:B------:R-:W-:Y:S01]  /*7840*/  ULDC.64 UR4, c[0x0][0x620] ;  /* 0x0001880000047ab9 */ /* 0x000fe20000000a00 */
[----:B------:R-:W-:Y:S01]  /*7850*/  IADD3 R7, P1, RZ, -R19, RZ ;  /* 0x80000013ff077210 */ /* 0x000fe20007f3e0ff */
[----:B------:R-:W-:Y:S01]  /*7860*/  ULDC.64 UR6, c[0x0][0x640] ;  /* 0x0001900000067ab9 */ /* 0x000fe20000000a00 */
[----:B------:R-:W2:Y:S03]  /*7870*/  LDC R18, c[0x0][0x148] ;  /* 0x00005200ff127b82 */ /* 0x000ea60000000800 */
[----:B------:R-:W-:Y:S01]  /*7880*/  IMAD.X R4, RZ, RZ, ~R4, P1 ;  /* 0x000000ffff047224 */ /* 0x000fe200008e0e04 */
[----:B------:R-:W-:-:S03]  /*7890*/  ISETP.NE.U32.AND P1, PT, RZ, UR6, PT ;  /* 0x00000006ff007c0c */ /* 0x000fc6000bf25070 */
[----:B------:R-:W-:Y:S01]  /*78a0*/  IMAD R6, R4, UR4, RZ ;  /* 0x0000000404067c24 */ /* 0x000fe2000f8e02ff */
[----:B------:R-:W-:Y:S01]  /*78b0*/  ISETP.NE.AND.EX P1, PT, RZ, UR7, PT, P1 ;  /* 0x00000007ff007c0c */ /* 0x000fe2000bf25310 */
[----:B------:R-:W-:Y:S01]  /*78c0*/  IMAD.WIDE.U32 R4, R7, UR4, R16 ;  /* 0x0000000407047c25 */ /* 0x000fe2000f8e0010 */
[----:B------:R-:W-:-:S03]  /*78d0*/  ULDC UR4, c[0x0][0x618] ;  /* 0x0001860000047ab9 */ /* 0x000fc60000000800 */
[----:B------:R-:W-:Y:S01]  /*78e0*/  IMAD R7, R7, UR5, R6 ;  /* 0x0000000507077c24 */ /* 0x000fe2000f8e0206 */
[----:B------:R-:W-:Y:S01]  /*78f0*/  ULDC UR5, c[0x0][0x154] ;  /* 0x0000550000057ab9 */ /* 0x000fe20000000800 */
[----:B0-----:R-:W-:Y:S02]  /*7900*/  IMAD.MOV R6, RZ, RZ, -R14 ;  /* 0x000000ffff067224 */ /* 0x001fe400078e0a0e */
[----:B------:R-:W-:Y:S02]  /*7910*/  IMAD.IADD R5, R5, 0x1, R7 ;  /* 0x0000000105057824 */ /* 0x000fe400078e0207 */
[----:B-1----:R-:W-:Y:S01]  /*7920*/  IMAD R12, R13, R6, R12 ;  /* 0x000000060d0c7224 */ /* 0x002fe200078e020c */
[----:B------:R-:W-:Y:S02]  /*7930*/  I2FP.F32.U32 R6, R11 ;  /* 0x0000000b00067245 */ /* 0x000fe40000201000 */
[--C-:B------:R-:W-:Y:S02]  /*7940*/  SHF.R.U64 R13, R4, UR4, R5.reuse ;  /* 0x00000004040d7c19 */ /* 0x100fe40008001205 */
[----:B------:R-:W-:Y:S01]  /*7950*/  SHF.R.U32.HI R4, RZ, UR4, R5 ;  /* 0x00000004ff047c19 */ /* 0x000fe20008011605 */
[----:B------:R-:W-:Y:S01]  /*7960*/  FMUL R6, R6, UR5 ;  /* 0x0000000506067c20 */ /* 0x000fe20008400000 */
[----:B------:R-:W-:-:S02]  /*7970*/  ULDC UR4, c[0x0][0x608] ;  /* 0x0001820000047ab9 */ /* 0x000fc40000000800 */
[--C-:B------:R-:W-:Y:S01]  /*7980*/  SHF.R.U64 R15, R13, UR4, R4.reuse ;  /* 0x000000040d0f7c19 */ /* 0x100fe20008001204 */
[----:B------:R0:W1:Y:S01]  /*7990*/  F2I.U32.TRUNC.NTZ R20, R6 ;  /* 0x0000000600147305 */ /* 0x000062000020f000 */
[----:B------:R-:W-:Y:S01]  /*79a0*/  SHF.R.U32.HI R4, RZ, UR4, R4 ;  /* 0x00000004ff047c19 */ /* 0x000fe20008011604 */
[----:B------:R-:W-:-:S03]  /*79b0*/  ULDC UR4, c[0x0][0x658] ;  /* 0x0001960000047ab9 */ /* 0x000fc60000000800 */
[--C-:B------:R-:W-:Y:S02]  /*79c0*/  SHF.R.U64 R14, R15, UR4, R4.reuse ;  /* 0x000000040f0e7c19 */ /* 0x100fe40008001204 */
[----:B------:R-:W-:-:S03]  /*79d0*/  SHF.R.U32.HI R21, RZ, UR4, R4 ;  /* 0x00000004ff157c19 */ /* 0x000fc60008011604 */
[----:B------:R-:W-:Y:S02]  /*79e0*/  IMAD.MOV.U32 R4, RZ, RZ, R14 ;  /* 0x000000ffff047224 */ /* 0x000fe400078e000e */
[----:B------:R-:W-:Y:S01]  /*79f0*/  IMAD.MOV.U32 R5, RZ, RZ, R21 ;  /* 0x000000ffff057224 */ /* 0x000fe200078e0015 */
[----:B0-----:R-:W-:Y:S06]  /*7a00*/  @!P1 BRA `(.L_x_178) ;  /* 0x0000000000289947 */ /* 0x001fec0003800000 */
        /* <DEDUP_REMOVED lines=10> */
.L_x_178:
[----:B------:R-:W-:Y:S01]  /*7ab0*/  ISETP.NE.AND P1, PT, R2, 0x1, PT ;  /* 0x000000010200780c */ /* 0x000fe20003f25270 */
[----:B------:R-:W-:Y:S01]  /*7ac0*/  ULDC UR4, c[0x0][0x648] ;  /* 0x0001920000047ab9 */ /* 0x000fe20000000800 */
[----:B------:R-:W-:Y:S01]  /*7ad0*/  LOP3.LUT R15, R15, UR22, RZ, 0xc0, !PT ;  /* 0x000000160f0f7c12 */ /* 0x000fe2000f8ec0ff */
[----:B-1----:R-:W-:Y:S01]  /*7ae0*/  IMAD.MOV R20, RZ, RZ, -R20 ;  /* 0x000000ffff147224 */ /* 0x002fe200078e0a14 */
[----:B------:R-:W-:Y:S01]  /*7af0*/  SHF.R.U64 R4, R4, UR4, R5 ;  /* 0x0000000404047c19 */ /* 0x000fe20008001205 */
[----:B------:R-:W-:Y:S01]  /*7b00*/  ULDC UR4, c[0x0][0x638] ;  /* 0x00018e0000047ab9 */ /* 0x000fe20000000800 */
[----:B------:R-:W-:Y:S01]  /*7b10*/  LOP3.LUT R13, R13, UR13, RZ, 0xc0, !PT ;  /* 0x0000000d0d0d7c12 */ /* 0x000fe2000f8ec0ff */
[----:B------:R-:W-:Y:S02]  /*7b20*/  ULDC UR5, c[0x0][0x610] ;  /* 0x0001840000057ab9 */ /* 0x000fe40000000800 */
[----:B------:R-:W-:Y:S02]  /*7b30*/  IMAD.MOV R5, RZ, RZ, -R4 ;  /* 0x000000ffff057224 */ /* 0x000fe400078e0a04 */
[----:B------:R-:W-:-:S02]  /*7b40*/  IMAD R15, R4, UR14, R15 ;  /* 0x0000000e040f7c24 */ /* 0x000fc4000f8e020f */
[----:B--2---:R-:W-:Y:S02]  /*7b50*/  @P1 IMAD R12, R18, R20, R11 ;  /* 0x00000014120c1224 */ /* 0x004fe400078e020b */
[----:B------:R-:W-:Y:S01]  /*7b60*/  IMAD R14, R5, UR4, R14 ;  /* 0x00000004050e7c24 */ /* 0x000fe2000f8e020e */
[----:B------:R-:W-:Y:S01]  /*7b70*/  ULDC UR4, c[0x0][0x600] ;  /* 0x0001800000047ab9 */ /* 0x000fe20000000800 */
[----:B------:R-:W-:Y:S02]  /*7b80*/  IMAD R12, R15, UR5, R12 ;  /* 0x000000050f0c7c24 */ /* 0x000fe4000f8e020c */
[----:B------:R-:W-:Y:S02]  /*7b90*/  IMAD R5, R14, UR4, R13 ;  /* 0x000000040e057c24 */ /* 0x000fe4000f8e020d */
[----:B------:R-:W-:-:S03]  /*7ba0*/  IMAD.MOV.U32 R4, RZ, RZ, 0x1 ;  /* 0x00000001ff047424 */ /* 0x000fc600078e00ff */
[----:B------:R-:W-:Y:S02]  /*7bb0*/  SEL R18, R5, R12, !P1 ;  /* 0x0000000c05127207 */ /* 0x000fe40004800000 */
[----:B------:R-:W-:-:S07]  /*7bc0*/  SEL R22, R12, R5, !P1 ;  /* 0x000000050c167207 */ /* 0x000fce0004800000 */
.L_x_176:
[----:B------:R-:W-:Y:S05]  /*7bd0*/  BSYNC B1 ;  /* 0x0000000000017941 */ /* 0x000fea0003800000 */
.L_x_175:
[----:B------:R-:W-:-:S13]  /*7be0*/  LOP3.LUT P1, RZ, R4, 0xff, RZ, 0xc0, !PT ;  /* 0x000000ff04ff7812 */ /* 0x000fda000782c0ff */
[----:B------:R-:W-:Y:S05]  /*7bf0*/  @P1 BRA `(.L_x_179) ;  /* 0xfffffff000f81947 */ /* 0x000fea000383ffff */
[----:B------:R-:W-:Y:S05]  /*7c00*/  BSYNC B0 ;  /* 0x0000000000007941 */ /* 0x000fea0003800000 */
.L_x_167:
[----:B------:R-:W-:-:S03]  /*7c10*/  UMOV UR4, 0xffffffff ;  /* 0xffffffff00047882 */ /* 0x000fc60000000000 */
[----:B------:R-:W-:Y:S05]  /*7c20*/  BRA.DIV UR4, `(.L_x_180) ;  /* 0x0000000604247947 */ /* 0x000fea000b800000 */
[----:B------:R-:W-:-:S13]  /*7c30*/  ELECT P6, URZ, PT ;  /* 0x00000000003f782f */ /* 0x000fda00038c0000 */
.L_x_195:
[----:B------:R-:W-:Y:S04]  /*7c40*/  BSSY B0, `(.L_x_181) ;  /* 0x0000022000007945 */ /* 0x000fe80003800000 */
[----:B------:R-:W-:Y:S05]  /*7c50*/  @!P6 BRA `(.L_x_182) ;  /* 0x000000000080e947 */ /* 0x000fea0003800000 */
[----:B------:R-:W-:-:S04]  /*7c60*/  LOP3.LUT R23, R23, 0x2, RZ, 0xfc, !PT ;  /* 0x0000000217177812 */ /* 0x000fc800078efcff */
[----:B------:R-:W-:-:S13]  /*7c70*/  ISETP.NE.AND P0, PT, R23, 0x3, PT ;  /* 0x000000031700780c */ /* 0x000fda0003f05270 */
[----:B------:R-:W-:Y:S05]  /*7c80*/  @!P0 BRA `(.L_x_183) ;  /* 0x0000000000048947 */ /* 0x000fea0003800000 */
[----:B------:R-:W-:Y:S01]  /*7c90*/  BPT.TRAP 0x1 ;  /* 0x000000040000795c */ /* 0x000fe20000300000 */
.L_x_183:
[----:B------:R-:W0:Y:S01]  /*7ca0*/  S2R R5, SR_CgaCtaId ;  /* 0x0000000000057919 */ /* 0x000e220000008800 */
[----:B------:R-:W-:Y:S02]  /*7cb0*/  MOV R0, 0x400 ;  /* 0x0000040000007802 */ /* 0x000fe40000000f00 */
[----:B------:R-:W-:Y:S02]  /*7cc0*/  SHF.L.U32 R2, R3, 0x1f, RZ ;  /* 0x0000001f03027819 */ /* 0x000fe400000006ff */
[----:B0-----:R-:W-:-:S05]  /*7cd0*/  LEA R5, R5, R0, 0x18 ;  /* 0x0000000005057211 */ /* 0x001fca00078ec0ff */
[----:B------:R-:W-:-:S04]  /*7ce0*/  VIADD R5, R5, 0x18 ;  /* 0x0000001805057836 */ /* 0x000fc80000000000 */
[C---:B------:R-:W-:Y:S02]  /*7cf0*/  IMAD R7, R8.reuse, 0x8, R5 ;  /* 0x0000000808077824 */ /* 0x040fe400078e0205 */
[----:B------:R-:W-:Y:S02]  /*7d00*/  VIADD R8, R8, 0x1 ;  /* 0x0000000108087836 */ /* 0x000fe40000000000 */
[----:B------:R-:W0:Y:S03]  /*7d10*/  SYNCS.PHASECHK.TRANS64.TRYWAIT P0, [R7+URZ], R2 ;  /* 0x00000002070075a7 */ /* 0x000e26000800017f */
[----:B------:R-:W-:-:S04]  /*7d20*/  ISETP.NE.AND P1, PT, R8, 0x3, PT ;  /* 0x000000030800780c */ /* 0x000fc80003f25270 */
[----:B------:R-:W-:Y:S02]  /*7d30*/  SEL R0, RZ, 0x1, P1 ;  /* 0x00000001ff007807 */ /* 0x000fe40000800000 */
[----:B------:R-:W-:Y:S02]  /*7d40*/  SEL R8, R8, RZ, P1 ;  /* 0x000000ff08087207 */ /* 0x000fe40000800000 */
[----:B------:R-:W-:-:S03]  /*7d50*/  LOP3.LUT R9, R3, R0, RZ, 0x3c, !PT ;  /* 0x0000000003097212 */ /* 0x000fc600078e3cff */
[----:B------:R-:W-:Y:S01]  /*7d60*/  IMAD R4, R8, 0x8, R5 ;  /* 0x0000000808047824 */ /* 0x000fe200078e0205 */
[----:B------:R-:W-:Y:S01]  /*7d70*/  SHF.L.U32 R3, R9, 0x1f, RZ ;  /* 0x0000001f09037819 */ /* 0x000fe200000006ff */
[----:B0-----:R-:W-:Y:S06]  /*7d80*/  @!P0 BRA `(.L_x_184) ;  /* 0x0000000000ec8947 */ /* 0x001fec0003800000 */
.L_x_196:
[----:B------:R-:W1:Y:S01]  /*7d90*/  SYNCS.PHASECHK.TRANS64.TRYWAIT P0, [R4+URZ], R3 ;  /* 0x00000003040075a7 */ /* 0x000e62000800017f */
[----:B------:R-:W-:-:S05]  /*7da0*/  VIADD R0, R8, 0x1 ;  /* 0x0000000108007836 */ /* 0x000fca0000000000 */
[----:B------:R-:W-:-:S04]  /*7db0*/  ISETP.NE.AND P1, PT, R0, 0x3, PT ;  /* 0x000000030000780c */ /* 0x000fc80003f25270 */
[----:B0-----:R-:W-:Y:S02]  /*7dc0*/  SEL R2, RZ, 0x1, P1 ;  /* 0x00000001ff027807 */ /* 0x001fe40000800000 */
[----:B------:R-:W-:Y:S02]  /*7dd0*/  SEL R0, R0, RZ, P1 ;  /* 0x000000ff00007207 */ /* 0x000fe40000800000 */
[----:B------:R-:W-:Y:S01]  /*7de0*/  LOP3.LUT R2, R9, R2, RZ, 0x3c, !PT ;  /* 0x0000000209027212 */ /* 0x000fe200078e3cff */
[----:B-1----:R-:W-:Y:S06]  /*7df0*/  @!P0 BRA `(.L_x_185) ;  /* 0x0000000000e48947 */ /* 0x002fec0003800000 */
.L_x_197:
[----:B------:R-:W-:Y:S01]  /*7e00*/  IMAD R5, R0, 0x8, R5 ;  /* 0x0000000800057824 */ /* 0x000fe200078e0205 */
[----:B------:R-:W-:-:S07]  /*7e10*/  SHF.L.U32 R0, R2, 0x1f, RZ ;  /* 0x0000001f02007819 */ /* 0x000fce00000006ff */
.L_x_186:
[----:B-1----:R1:W2:Y:S02]  /*7e20*/  SYNCS.PHASECHK.TRANS64.TRYWAIT P0, [R5+URZ], R0 ;  /* 0x00000000050075a7 */ /* 0x0022a4000800017f */
[----:B--2---:R-:W-:Y:S05]  /*7e30*/  @!P0 NANOSLEEP.SYNCS 0x989680 ;  /* 0x009896800000895d */ /* 0x004fea0003900000 */
[----:B------:R-:W2:Y:S02]  /*7e40*/  @!P0 SYNCS.PHASECHK.TRANS64 P0, [R5+URZ], R0 ;  /* 0x00000000050085a7 */ /* 0x000ea4000800007f */
[----:B--2---:R-:W-:Y:S05]  /*7e50*/  @!P0 BRA `(.L_x_186) ;  /* 0xfffffffc00f08947 */ /* 0x004fea000383ffff */
.L_x_182:
[----:B------:R-:W-:Y:S05]  /*7e60*/  BSYNC B0 ;  /* 0x0000000000007941 */ /* 0x000fea0003800000 */
.L_x_181:
[----:B------:R-:W-:Y:S05]  /*7e70*/  EXIT ;  /* 0x000000000000794d */ /* 0x000fea0003800000 */
.L_x_19:
[----:B0-----:R-:W-:-:S04]  /*7e80*/  IMAD.U32 R3, RZ, RZ, UR43 ;  /* 0x0000002bff037e24 */ /* 0x001fc8000f8e00ff */
[----:B------:R0:W1:Y:S03]  /*7e90*/  SYNCS.PHASECHK.TRANS64.TRYWAIT P0, [R3+URZ+-0x8], R0 ;  /* 0xfffff800030075a7 */ /* 0x000066000800017f */
[----:B-1----:R-:W-:Y:S05]  /*7ea0*/  @!P0 NANOSLEEP.SYNCS 0x989680 ;  /* 0x009896800000895d */ /* 0x002fea0003900000 */
[----:B------:R-:W1:Y:S02]  /*7eb0*/  @!P0 SYNCS.PHASECHK.TRANS64 P0, [R3+URZ+-0x8], R0 ;  /* 0xfffff800030085a7 */ /* 0x000e64000800007f */
[----:B-1----:R-:W-:Y:S05]  /*7ec0*/  @!P0 BRA `(.L_x_19) ;  /* 0xfffffffc00ec8947 */ /* 0x002fea000383ffff */
[----:B------:R-:W-:Y:S05]  /*7ed0*/  BRA `(.L_x_187) ;  /* 0xffffff98002c7947 */ /* 0x000fea000383ffff */
.L_x_24:
[----:B-1----:R1:W2:Y:S02]  /*7ee0*/  SYNCS.PHASECHK.TRANS64.TRYWAIT P1, [R3+URZ], R0 ;  /* 0x00000000030075a7 */ /* 0x0022a4000802017f */
[----:B--2---:R-:W-:Y:S05]  /*7ef0*/  @!P1 NANOSLEEP.SYNCS 0x989680 ;  /* 0x009896800000995d */ /* 0x004fea0003900000 */
[----:B------:R-:W2:Y:S02]  /*7f00*/  @!P1 SYNCS.PHASECHK.TRANS64 P1, [R3+URZ], R0 ;  /* 0x00000000030095a7 */ /* 0x000ea4000802007f */
[----:B--2---:R-:W-:Y:S05]  /*7f10*/  @!P1 BRA `(.L_x_24) ;  /* 0xfffffffc00f09947 */ /* 0x004fea000383ffff */
[----:B------:R-:W-:Y:S05]  /*7f20*/  BRA `(.L_x_23) ;  /* 0xffffff9800a07947 */ /* 0x000fea000383ffff */
.L_x_29:
[----:B-1----:R-:W-:-:S04]  /*7f30*/  IMAD.U32 R5, RZ, RZ, UR7 ;  /* 0x00000007ff057e24 */ /* 0x002fc8000f8e00ff */
[----:B------:R1:W2:Y:S03]  /*7f40*/  SYNCS.PHASECHK.TRANS64.TRYWAIT P1, [R5+URZ], R4 ;  /* 0x00000004050075a7 */ /* 0x0002a6000802017f */
[----:B--2---:R-:W-:Y:S05]  /*7f50*/  @!P1 NANOSLEEP.SYNCS 0x989680 ;  /* 0x009896800000995d */ /* 0x004fea0003900000 */
[----:B------:R-:W2:Y:S02]  /*7f60*/  @!P1 SYNCS.PHASECHK.TRANS64 P1, [R5+URZ], R4 ;  /* 0x00000004050095a7 */ /* 0x000ea4000802007f */
[----:B--2---:R-:W-:Y:S05]  /*7f70*/  @!P1 BRA `(.L_x_29) ;  /* 0xfffffffc00ec9947 */ /* 0x004fea000383ffff */
[----:B------:R-:W-:Y:S05]  /*7f80*/  BRA `(.L_x_28) ;  /* 0xffffff9c00e07947 */ /* 0x000fea000383ffff */
.L_x_35:
[----:B0-----:R-:W-:-:S04]  /*7f90*/  IMAD.U32 R3, RZ, RZ, UR43 ;  /* 0x0000002bff037e24 */ /* 0x001fc8000f8e00ff */
[----:B------:R0:W1:Y:S03]  /*7fa0*/  SYNCS.PHASECHK.TRANS64.TRYWAIT P0, [R3+URZ+0x8], R0 ;  /* 0x00000800030075a7 */ /* 0x000066000800017f */
[----:B-1----:R-:W-:Y:S05]  /*7fb0*/  @!P0 NANOSLEEP.SYNCS 0x989680 ;  /* 0x009896800000895d */ /* 0x002fea0003900000 */
[----:B------:R-:W1:Y:S02]  /*7fc0*/  @!P0 SYNCS.PHASECHK.TRANS64 P0, [R3+URZ+0x8], R0 ;  /* 0x00000800030085a7 */ /* 0x000e64000800007f */
[----:B-1----:R-:W-:Y:S05]  /*7fd0*/  @!P0 BRA `(.L_x_35) ;  /* 0xfffffffc00ec8947 */ /* 0x002fea000383ffff */
[----:B------:R-:W-:Y:S05]  /*7fe0*/  BRA `(.L_x_188) ;  /* 0xffffffa400907947 */ /* 0x000fea000383ffff */
.L_x_168:
[----:B------:R-:W-:Y:S01]  /*7ff0*/  BSSY B1, `(.L_x_189) ;  /* 0x0000006000017945 */ /* 0x000fe20003800000 */
[----:B------:R-:W-:-:S07]  /*8000*/  IMAD.MOV.U32 R15, RZ, RZ, -0x1 ;  /* 0xffffffffff0f7424 */ /* 0x000fce00078e00ff */
[----:B-----5:R-:W-:Y:S05]  /*8010*/  WARPSYNC.COLLECTIVE R15, `(.L_x_190) ;  /* 0x000000000f0c7348 */ /* 0x020fea0003c00000 */
[----:B------:R-:W-:Y:S02]  /*8020*/  ELECT P6, UR62, PT ;  /* 0x00000000003e782f */ /* 0x000fe400038c0000 */
[----:B------:R-:W-:Y:S01]  /*8030*/  MOV R14, UR62 ;  /* 0x0000003e000e7c02 */ /* 0x000fe20008000f00 */
[----:B-----5:R-:W-:Y:S10]  /*8040*/  ENDCOLLECTIVE ;  /* 0x000000000000791b */ /* 0x020ff40003800000 */
.L_x_190:
[----:B------:R-:W-:Y:S05]  /*8050*/  BSYNC B1 ;  /* 0x0000000000017941 */ /* 0x000fea0003800000 */
.L_x_189:
[----:B------:R-:W-:Y:S05]  /*8060*/  BRA `(.L_x_191) ;  /* 0xffffffec00e87947 */ /* 0x000fea000383ffff */
.L_x_171:
[----:B-1----:R1:W2:Y:S02]  /*8070*/  SYNCS.PHASECHK.TRANS64.TRYWAIT P1, [R11+URZ+0x18], R6 ;  /* 0x000018060b0075a7 */ /* 0x0022a4000802017f */
[----:B--2---:R-:W-:Y:S05]  /*8080*/  @!P1 NANOSLEEP.SYNCS 0x989680 ;  /* 0x009896800000995d */ /* 0x004fea0003900000 */
[----:B------:R-:W2:Y:S02]  /*8090*/  @!P1 SYNCS.PHASECHK.TRANS64 P1, [R11+URZ+0x18], R6 ;  /* 0x000018060b0095a7 */ /* 0x000ea4000802007f */
[----:B--2---:R-:W-:Y:S05]  /*80a0*/  @!P1 BRA `(.L_x_171) ;  /* 0xfffffffc00f09947 */ /* 0x004fea000383ffff */
[----:B------:R-:W-:Y:S05]  /*80b0*/  BRA `(.L_x_192) ;  /* 0xfffffff000207947 */ /* 0x000fea000383ffff */
.L_x_180:
[----:B------:R-:W-:Y:S01]  /*80c0*/  BSSY B0, `(.L_x_193) ;  /* 0x0000006000007945 */ /* 0x000fe20003800000 */
[----:B------:R-:W-:-:S07]  /*80d0*/  IMAD.MOV.U32 R15, RZ, RZ, -0x1 ;  /* 0xffffffffff0f7424 */ /* 0x000fce00078e00ff */
[----:B-----5:R-:W-:Y:S05]  /*80e0*/  WARPSYNC.COLLECTIVE R15, `(.L_x_194) ;  /* 0x000000000f0c7348 */ /* 0x020fea0003c00000 */
[----:B------:R-:W-:Y:S02]  /*80f0*/  ELECT P6, UR62, PT ;  /* 0x00000000003e782f */ /* 0x000fe400038c0000 */
[----:B------:R-:W-:Y:S01]  /*8100*/  MOV R14, UR62 ;  /* 0x0000003e000e7c02 */ /* 0x000fe20008000f00 */
[----:B-----5:R-:W-:Y:S10]  /*8110*/  ENDCOLLECTIVE ;  /* 0x000000000000791b */ /* 0x020ff40003800000 */
.L_x_194:
[----:B------:R-:W-:Y:S05]  /*8120*/  BSYNC B0 ;  /* 0x0000000000007941 */ /* 0x000fea0003800000 */
.L_x_193:
[----:B------:R-:W-:Y:S05]  /*8130*/  BRA `(.L_x_195) ;  /* 0xfffffff800c07947 */ /* 0x000fea000383ffff */
.L_x_184:
[----:B0-----:R0:W1:Y:S02]  /*8140*/  SYNCS.PHASECHK.TRANS64.TRYWAIT P0, [R7+URZ], R2 ;  /* 0x00000002070075a7 */ /* 0x001064000800017f */
[----:B-1----:R-:W-:Y:S05]  /*8150*/  @!P0 NANOSLEEP.SYNCS 0x989680 ;  /* 0x009896800000895d */ /* 0x002fea0003900000 */
[----:B------:R-:W1:Y:S02]  /*8160*/  @!P0 SYNCS.PHASECHK.TRANS64 P0, [R7+URZ], R2 ;  /* 0x00000002070085a7 */ /* 0x000e64000800007f */
[----:B-1----:R-:W-:Y:S05]  /*8170*/  @!P0 BRA `(.L_x_184) ;  /* 0xfffffffc00f08947 */ /* 0x002fea000383ffff */
[----:B------:R-:W-:Y:S05]  /*8180*/  BRA `(.L_x_196) ;  /* 0xfffffffc00007947 */ /* 0x000fea000383ffff */
.L_x_185:
[----:B0-----:R0:W1:Y:S02]  /*8190*/  SYNCS.PHASECHK.TRANS64.TRYWAIT P0, [R4+URZ], R3 ;  /* 0x00000003040075a7 */ /* 0x001064000800017f */
[----:B-1----:R-:W-:Y:S05]  /*81a0*/  @!P0 NANOSLEEP.SYNCS 0x989680 ;  /* 0x009896800000895d */ /* 0x002fea0003900000 */
[----:B------:R-:W1:Y:S02]  /*81b0*/  @!P0 SYNCS.PHASECHK.TRANS64 P0, [R4+URZ], R3 ;  /* 0x00000003040085a7 */ /* 0x000e64000800007f */
[----:B-1----:R-:W-:Y:S05]  /*81c0*/  @!P0 BRA `(.L_x_185) ;  /* 0xfffffffc00f08947 */ /* 0x002fea000383ffff */
[----:B------:R-:W-:Y:S05]  /*81d0*/  BRA `(.L_x_197) ;  /* 0xfffffffc00087947 */ /* 0x000fea000383ffff */
.L_x_198:
[----:B------:R-:W-:-:S00]  /*81e0*/  BRA `(.L_x_198) ;  /* 0xfffffffc00fc7947 */ /* 0x000fc0000383ffff */
[----:B------:R-:W-:-:S00]  /*81f0*/  NOP ;  /* 0x0000000000007918 */ /* 0x000fc00000000000 */
        /* <DEDUP_REMOVED lines=8> */
.L_x_199:


//--------------------- .nv.global.init           --------------------------
	.section	.nv.global.init,"aw",@progbits
.nv.global.init:
	.type		$str$22,@object
	.size		$str$22,($str$23 - $str$22)
$str$22:
        /*0000*/ 	.byte	0x6b, 0x5f, 0x74, 0x69, 0x6c, 0x65, 0x5f, 0x63, 0x6f, 0x75, 0x6e, 0x74, 0x20, 0x3e, 0x3d, 0x20
        /*0010*/ 	.byte	0x31, 0x00
	.type		$str$23,@object
	.size		$str$23,(__unnamed_1 - $str$23)
$str$23:
        /*0012*/ 	.byte	0x2f, 0x74, 0x6d, 0x70, 0x2f, 0x63, 0x75, 0x74, 0x6c, 0x61, 0x73, 0x73, 0x5f, 0x73, 0x77, 0x65
        /*0022*/ 	.byte	0x65, 0x70, 0x5f, 0x73, 0x72, 0x63, 0x2f, 0x69, 0x6e, 0x63, 0x6c, 0x75, 0x64, 0x65, 0x2f, 0x63
        /*0032*/ 	.byte	0x75, 0x74, 0x6c, 0x61, 0x73, 0x73, 0x2f, 0x67, 0x65, 0x6d, 0x6d, 0x2f, 0x63, 0x6f, 0x6c, 0x6c
        /*0042*/ 	.byte	0x65, 0x63, 0x74, 0x69, 0x76, 0x65, 0x2f, 0x73, 0x6d, 0x39, 0x30, 0x5f, 0x6d, 0x6d, 0x61, 0x5f
        /*0052*/ 	.byte	0x74, 0x6d, 0x61, 0x5f, 0x67, 0x6d, 0x6d, 0x61, 0x5f, 0x73, 0x73, 0x5f, 0x77, 0x61, 0x72, 0x70
        /*0062*/ 	.byte	0x73, 0x70, 0x65, 0x63, 0x69, 0x61, 0x6c, 0x69, 0x7a, 0x65, 0x64, 0x2e, 0x68, 0x70, 0x70, 0x00
	.type		__unnamed_1,@object
	.size		__unnamed_1,(.L_0 - __unnamed_1)
__unnamed_1:
        /*0072*/ 	.byte	0x76, 0x6f, 0x69, 0x64, 0x20, 0x63, 0x75, 0x74, 0x6c, 0x61, 0x73, 0x73, 0x3a, 0x3a, 0x67, 0x65
        /* <DEDUP_REMOVED lines=181> */
        /*0bd2*/ 	.byte	0x74, 0x69, 0x74, 0x79, 0x5d, 0x00
.L_0:


//--------------------- .nv.shared._ZN7cutlass13device_kernelINS_4gemm6kernel13GemmUniversalIN4cute5tupleIJiiiiEEENS1_10collective13CollectiveMmaINS1_34MainloopSm90TmaGmmaWarpSpecializedILi3ENS5_IJNS4_1CILi2EEESB_NSA_ILi1EEEEEENS1_32KernelTmaWarpSpecializedPingpongEEENS5_IJNSA_ILi64EEENSA_ILi128EEESH_EEENS_10bfloat16_tENS5_IJlSC_lEEESJ_SK_NS4_8TiledMMAINS4_8MMA_AtomIJNS4_4SM904GMMA28MMA_64x128x16_F32BF16BF16_SSILNSO_5MajorE0ELSQ_0ELNSO_7ScaleInE1ELSR_1EEEEEENS4_6LayoutINS5_IJSC_SC_SC_EEENS5_IJNSA_ILi0EEESW_SW_EEEEENS5_IJNS4_10UnderscoreESZ_SZ_EEEEENS4_23SM90_TMA_LOAD_MULTICASTENS4_14ComposedLayoutINS4_7SwizzleILi3ELi4ELi3EEENS4_18smem_ptr_flag_bitsILi16EEENSU_INS5_IJNSA_ILi8EEESG_EEENS5_IJSG_SC_EEEEEEEvNS4_8identityES12_S1C_vS1D_EENS_8epilogue10collective6detail29Sm90TmaWarpSpecializedAdapterINS1G_15DefaultEpilogueISJ_SK_SK_NS1F_6thread17LinearCombinationISJ_Li1EffLNS1K_9ScaleType4KindE0ELNS_15FloatRoundStyleE2ESJ_EENS1_15EpilogueDefaultEEEEEvvEEEEvNT_6ParamsE --------------------------
	.section	.nv.shared._ZN7cutlass13device_kernelINS_4gemm6kernel13GemmUniversalIN4cute5tupleIJiiiiEEENS1_10collective13CollectiveMmaINS1_34MainloopSm90TmaGmmaWarpSpecializedILi3ENS5_IJNS4_1CILi2EEESB_NSA_ILi1EEEEEENS1_32KernelTmaWarpSpecializedPingpongEEENS5_IJNSA_ILi64EEENSA_ILi128EEESH_EEENS_10bfloat16_tENS5_IJlSC_lEEESJ_SK_NS4_8TiledMMAINS4_8MMA_AtomIJNS4_4SM904GMMA28MMA_64x128x16_F32BF16BF16_SSILNSO_5MajorE0ELSQ_0ELNSO_7ScaleInE1ELSR_1EEEEEENS4_6LayoutINS5_IJSC_SC_SC_EEENS5_IJNSA_ILi0EEESW_SW_EEEEENS5_IJNS4_10UnderscoreESZ_SZ_EEEEENS4_23SM90_TMA_LOAD_MULTICASTENS4_14ComposedLayoutINS4_7SwizzleILi3ELi4ELi3EEENS4_18smem_ptr_flag_bitsILi16EEENSU_INS5_IJNSA_ILi8EEESG_EEENS5_IJSG_SC_EEEEEEEvNS4_8identityES12_S1C_vS1D_EENS_8epilogue10collective6detail29Sm90TmaWarpSpecializedAdapterINS1G_15DefaultEpilogueISJ_SK_SK_NS1F_6thread17LinearCombinationISJ_Li1EffLNS1K_9ScaleType4KindE0ELNS_15FloatRoundStyleE2ESJ_EENS1_15EpilogueDefaultEEEEEvvEEEEvNT_6ParamsE,"aw",@nobits
	.sectionflags	@""
	.align	16
	.zero		1024


//--------------------- .nv.shared.reserved.0     --------------------------
	.section	.nv.shared.reserved.0,"aw",@nobits
	.weak		__nv_reservedSMEM_offset_0_alias
	.size		__nv_reservedSMEM_offset_0_alias, 0, 0
	.other		__nv_reservedSMEM_offset_0_alias,@"STO_CUDA_RESERVED_SHARED STV_DEFAULT"
__nv_reservedSMEM_offset_0_alias:
	.zero		0


//--------------------- .nv.global                --------------------------
	.section	.nv.global,"aw",@nobits
.nv.global:
	.type		_ZN39_INTERNAL_9cdbbd0e_4_k_cu_6db60ec6_36104cute1_E,@object
	.size		_ZN39_INTERNAL_9cdbbd0e_4_k_cu_6db60ec6_36104cute1_E,(_ZN39_INTERNAL_9cdbbd0e_4_k_cu_6db60ec6_36104cuda3std3__45__cpo6cbeginE - _ZN39_INTERNAL_9cdbbd0e_4_k_cu_6db60ec6_36104cute1_E)
_ZN39_INTERNAL_9cdbbd0e_4_k_cu_6db60ec6_36104cute1_E:
	.zero		1
	.type		_ZN39_INTERNAL_9cdbbd0e_4_k_cu_6db60ec6_36104cuda3std3__45__cpo6cbeginE,@object
	.size		_ZN39_INTERNAL_9cdbbd0e_4_k_cu_6db60ec6_36104cuda3std3__45__cpo6cbeginE,(_ZN39_INTERNAL_9cdbbd0e_4_k_cu_6db60ec6_36104cuda3std3__48in_placeE - _ZN39_INTERNAL_9cdbbd0e_4_k_cu_6db60ec6_36104cuda3std3__45__cpo6cbeginE)
_ZN39_INTERNAL_9cdbbd0e_4_k_cu_6db60ec6_36104cuda3std3__45__cpo6cbeginE:
	.zero		1
	.type		_ZN39_INTERNAL_9cdbbd0e_4_k_cu_6db60ec6_36104cuda3std3__48in_placeE,@object
	.size		_ZN39_INTERNAL_9cdbbd0e_4_k_cu_6db60ec6_36104cuda3std3__48in_placeE,(_ZN39_INTERNAL_9cdbbd0e_4_k_cu_6db60ec6_36104cuda3std6ranges3__45__cpo9iter_moveE - _ZN39_INTERNAL_9cdbbd0e_4_k_cu_6db60ec6_36104cuda3std3__48in_placeE)
_ZN39_INTERNAL_9cdbbd0e_4_k_cu_6db60ec6_36104cuda3std3__48in_placeE:
	.zero		1
	.type		_ZN39_INTERNAL_9cdbbd0e_4_k_cu_6db60ec6_36104cuda3std6ranges3__45__cpo9iter_moveE,@object
	.size		_ZN39_INTERNAL_9cdbbd0e_4_k_cu_6db60ec6_36104cuda3std6ranges3__45__cpo9iter_moveE,(_ZN39_INTERNAL_9cdbbd0e_4_k_cu_6db60ec6_36104cuda3std3__45__cpo5beginE - _ZN39_INTERNAL_9cdbbd0e_4_k_cu_6db60ec6_36104cuda3std6ranges3__45__cpo9iter_moveE)
_ZN39_INTERNAL_9cdbbd0e_4_k_cu_6db60ec6_36104cuda3std6ranges3__45__cpo9iter_moveE:
	.zero		1
	.type		_ZN39_INTERNAL_9cdbbd0e_4_k_cu_6db60ec6_36104cuda3std3__45__cpo5beginE,@object
	.size		_ZN39_INTERNAL_9cdbbd0e_4_k_cu_6db60ec6_36104cuda3std3__45__cpo5beginE,(_ZN39_INTERNAL_9cdbbd0e_4_k_cu_6db60ec6_36104cuda3std3__441_GLOBAL__N__9cdbbd0e_4_k_cu_6db60ec6_36106ignoreE - _ZN39_INTERNAL_9cdbbd0e_4_k_cu_6db60ec6_36104cuda3std3__45__cpo5beginE)
_ZN39_INTERNAL_9cdbbd0e_4_k_cu_6db60ec6_36104cuda3std3__45__cpo5beginE:
	.zero		1
	.type		_ZN39_INTERNAL_9cdbbd0e_4_k_cu_6db60ec6_36104cuda3std3__441_GLOBAL__N__9cdbbd0e_4_k_cu_6db60ec6_36106ignoreE,@object
	.size		_ZN39_INTERNAL_9cdbbd0e_4_k_cu_6db60ec6_36104cuda3std3__441_GLOBAL__N__9cdbbd0e_4_k_cu_6db60ec6_36106ignoreE,(_ZN39_INTERNAL_9cdbbd0e_4_k_cu_6db60ec6_36104cute7productE - _ZN39_INTERNAL_9cdbbd0e_4_k_cu_6db60ec6_36104cuda3std3__441_GLOBAL__N__9cdbbd0e_4_k_cu_6db60ec6_36106ignoreE)
_ZN39_INTERNAL_9cdbbd0e_4_k_cu_6db60ec6_36104cuda3std3__441_GLOBAL__N__9cdbbd0e_4_k_cu_6db60ec6_36106ignoreE:
	.zero		1
	.type		_ZN39_INTERNAL_9cdbbd0e_4_k_cu_6db60ec6_36104cute7productE,@object
	.size		_ZN39_INTERNAL_9cdbbd0e_4_k_cu_6db60ec6_36104cute7productE,(_ZN39_INTERNAL_9cdbbd0e_4_k_cu_6db60ec6_36104cuda3std3__45__cpo3endE - _ZN39_INTERNAL_9cdbbd0e_4_k_cu_6db60ec6_36104cute7productE)
_ZN39_INTERNAL_9cdbbd0e_4_k_cu_6db60ec6_36104cute7productE:
	.zero		1
	.type		_ZN39_INTERNAL_9cdbbd0e_4_k_cu_6db60ec6_36104cuda3std3__45__cpo3endE,@object
	.size		_ZN39_INTERNAL_9cdbbd0e_4_k_cu_6db60ec6_36104cuda3std3__45__cpo3endE,(_ZN39_INTERNAL_9cdbbd0e_4_k_cu_6db60ec6_36104cuda3std3__419piecewise_constructE - _ZN39_INTERNAL_9cdbbd0e_4_k_cu_6db60ec6_36104cuda3std3__45__cpo3endE)
_ZN39_INTERNAL_9cdbbd0e_4_k_cu_6db60ec6_36104cuda3std3__45__cpo3endE:
	.zero		1
	.type		_ZN39_INTERNAL_9cdbbd0e_4_k_cu_6db60ec6_36104cuda3std3__419piecewise_constructE,@object
	.size		_ZN39_INTERNAL_9cdbbd0e_4_k_cu_6db60ec6_36104cuda3std3__419piecewise_constructE,(_ZN39_INTERNAL_9cdbbd0e_4_k_cu_6db60ec6_36104cuda3std3__45__cpo4cendE - _ZN39_INTERNAL_9cdbbd0e_4_k_cu_6db60ec6_36104cuda3std3__419piecewise_constructE)
_ZN39_INTERNAL_9cdbbd0e_4_k_cu_6db60ec6_36104cuda3std3__419piecewise_constructE:
	.zero		1
	.type		_ZN39_INTERNAL_9cdbbd0e_4_k_cu_6db60ec6_36104cuda3std3__45__cpo4cendE,@object
	.size		_ZN39_INTERNAL_9cdbbd0e_4_k_cu_6db60ec6_36104cuda3std3__45__cpo4cendE,(_ZN39_INTERNAL_9cdbbd0e_4_k_cu_6db60ec6_36104cuda3std6ranges3__45__cpo4swapE - _ZN39_INTERNAL_9cdbbd0e_4_k_cu_6db60ec6_36104cuda3std3__45__cpo4cendE)
_ZN39_INTERNAL_9cdbbd0e_4_k_cu_6db60ec6_36104cuda3std3__45__cpo4cendE:
	.zero		1
	.type		_ZN39_INTERNAL_9cdbbd0e_4_k_cu_6db60ec6_36104cuda3std6ranges3__45__cpo4swapE,@object
	.size		_ZN39_INTERNAL_9cdbbd0e_4_k_cu_6db60ec6_36104cuda3std6ranges3__45__cpo4swapE,(.L_8 - _ZN39_INTERNAL_9cdbbd0e_4_k_cu_6db60ec6_36104cuda3std6ranges3__45__cpo4swapE)
_ZN39_INTERNAL_9cdbbd0e_4_k_cu_6db60ec6_36104cuda3std6ranges3__45__cpo4swapE:
	.zero		1
.L_8:


//--------------------- .nv.constant0._ZN7cutlass13device_kernelINS_4gemm6kernel13GemmUniversalIN4cute5tupleIJiiiiEEENS1_10collective13CollectiveMmaINS1_34MainloopSm90TmaGmmaWarpSpecializedILi3ENS5_IJNS4_1CILi2EEESB_NSA_ILi1EEEEEENS1_32KernelTmaWarpSpecializedPingpongEEENS5_IJNSA_ILi64EEENSA_ILi128EEESH_EEENS_10bfloat16_tENS5_IJlSC_lEEESJ_SK_NS4_8TiledMMAINS4_8MMA_AtomIJNS4_4SM904GMMA28MMA_64x128x16_F32BF16BF16_SSILNSO_5MajorE0ELSQ_0ELNSO_7ScaleInE1ELSR_1EEEEEENS4_6LayoutINS5_IJSC_SC_SC_EEENS5_IJNSA_ILi0EEESW_SW_EEEEENS5_IJNS4_10UnderscoreESZ_SZ_EEEEENS4_23SM90_TMA_LOAD_MULTICASTENS4_14ComposedLayoutINS4_7SwizzleILi3ELi4ELi3EEENS4_18smem_ptr_flag_bitsILi16EEENSU_INS5_IJNSA_ILi8EEESG_EEENS5_IJSG_SC_EEEEEEEvNS4_8identityES12_S1C_vS1D_EENS_8epilogue10collective6detail29Sm90TmaWarpSpecializedAdapterINS1G_15DefaultEpilogueISJ_SK_SK_NS1F_6thread17LinearCombinationISJ_Li1EffLNS1K_9ScaleType4KindE0ELNS_15FloatRoundStyleE2ESJ_EENS1_15EpilogueDefaultEEEEEvvEEEEvNT_6ParamsE --------------------------
	.section	.nv.constant0._ZN7cutlass13device_kernelINS_4gemm6kernel13GemmUniversalIN4cute5tupleIJiiiiEEENS1_10collective13CollectiveMmaINS1_34MainloopSm90TmaGmmaWarpSpecializedILi3ENS5_IJNS4_1CILi2EEESB_NSA_ILi1EEEEEENS1_32KernelTmaWarpSpecializedPingpongEEENS5_IJNSA_ILi64EEENSA_ILi128EEESH_EEENS_10bfloat16_tENS5_IJlSC_lEEESJ_SK_NS4_8TiledMMAINS4_8MMA_AtomIJNS4_4SM904GMMA28MMA_64x128x16_F32BF16BF16_SSILNSO_5MajorE0ELSQ_0ELNSO_7ScaleInE1ELSR_1EEEEEENS4_6LayoutINS5_IJSC_SC_SC_EEENS5_IJNSA_ILi0EEESW_SW_EEEEENS5_IJNS4_10UnderscoreESZ_SZ_EEEEENS4_23SM90_TMA_LOAD_MULTICASTENS4_14ComposedLayoutINS4_7SwizzleILi3ELi4ELi3EEENS4_18smem_ptr_flag_bitsILi16EEENSU_INS5_IJNSA_ILi8EEESG_EEENS5_IJSG_SC_EEEEEEEvNS4_8identityES12_S1C_vS1D_EENS_8epilogue10collective6detail29Sm90TmaWarpSpecializedAdapterINS1G_15DefaultEpilogueISJ_SK_SK_NS1F_6thread17LinearCombinationISJ_Li1EffLNS1K_9ScaleType4KindE0ELNS_15FloatRoundStyleE2ESJ_EENS1_15EpilogueDefaultEEEEEvvEEEEvNT_6ParamsE,"a",@progbits
	.sectionflags	@""
	.align	4
.nv.constant0._ZN7cutlass13device_kernelINS_4gemm6kernel13GemmUniversalIN4cute5tupleIJiiiiEEENS1_10collective13CollectiveMmaINS1_34MainloopSm90TmaGmmaWarpSpecializedILi3ENS5_IJNS4_1CILi2EEESB_NSA_ILi1EEEEEENS1_32KernelTmaWarpSpecializedPingpongEEENS5_IJNSA_ILi64EEENSA_ILi128EEESH_EEENS_10bfloat16_tENS5_IJlSC_lEEESJ_SK_NS4_8TiledMMAINS4_8MMA_AtomIJNS4_4SM904GMMA28MMA_64x128x16_F32BF16BF16_SSILNSO_5MajorE0ELSQ_0ELNSO_7ScaleInE1ELSR_1EEEEEENS4_6LayoutINS5_IJSC_SC_SC_EEENS5_IJNSA_ILi0EEESW_SW_EEEEENS5_IJNS4_10UnderscoreESZ_SZ_EEEEENS4_23SM90_TMA_LOAD_MULTICASTENS4_14ComposedLayoutINS4_7SwizzleILi3ELi4ELi3EEENS4_18smem_ptr_flag_bitsILi16EEENSU_INS5_IJNSA_ILi8EEESG_EEENS5_IJSG_SC_EEEEEEEvNS4_8identityES12_S1C_vS1D_EENS_8epilogue10collective6detail29Sm90TmaWarpSpecializedAdapterINS1G_15DefaultEpilogueISJ_SK_SK_NS1F_6thread17LinearCombinationISJ_Li1EffLNS1K_9ScaleType4KindE0ELNS_15FloatRoundStyleE2ESJ_EENS1_15EpilogueDefaultEEEEEvvEEEEvNT_6ParamsE:
	.zero		1664


//--------------------- SYMBOLS --------------------------

	.type		.nv.reservedSmem.offset0,@object
	.size		.nv.reservedSmem.offset0,0x4
	.type		__assertfail,@function
